//
// Generated by NVIDIA NVVM Compiler
//
// Compiler Build ID: CL-36424714
// Cuda compilation tools, release 13.0, V13.0.88
// Based on NVVM 20.0.0
//

.version 9.0
.target sm_100
.address_size 64

	// .globl	_Z34hstu_hierarchical_attention_kernelPKfS0_S0_S0_Pfiiiiii

.visible .entry _Z34hstu_hierarchical_attention_kernelPKfS0_S0_S0_Pfiiiiii(
	.param .u64 .ptr .align 1 _Z34hstu_hierarchical_attention_kernelPKfS0_S0_S0_Pfiiiiii_param_0,
	.param .u64 .ptr .align 1 _Z34hstu_hierarchical_attention_kernelPKfS0_S0_S0_Pfiiiiii_param_1,
	.param .u64 .ptr .align 1 _Z34hstu_hierarchical_attention_kernelPKfS0_S0_S0_Pfiiiiii_param_2,
	.param .u64 .ptr .align 1 _Z34hstu_hierarchical_attention_kernelPKfS0_S0_S0_Pfiiiiii_param_3,
	.param .u64 .ptr .align 1 _Z34hstu_hierarchical_attention_kernelPKfS0_S0_S0_Pfiiiiii_param_4,
	.param .u32 _Z34hstu_hierarchical_attention_kernelPKfS0_S0_S0_Pfiiiiii_param_5,
	.param .u32 _Z34hstu_hierarchical_attention_kernelPKfS0_S0_S0_Pfiiiiii_param_6,
	.param .u32 _Z34hstu_hierarchical_attention_kernelPKfS0_S0_S0_Pfiiiiii_param_7,
	.param .u32 _Z34hstu_hierarchical_attention_kernelPKfS0_S0_S0_Pfiiiiii_param_8,
	.param .u32 _Z34hstu_hierarchical_attention_kernelPKfS0_S0_S0_Pfiiiiii_param_9,
	.param .u32 _Z34hstu_hierarchical_attention_kernelPKfS0_S0_S0_Pfiiiiii_param_10
)
{
	.local .align 16 .b8 	__local_depot0[2048];
	.reg .b64 	%SP;
	.reg .b64 	%SPL;
	.reg .pred 	%p<115>;
	.reg .b32 	%r<226>;
	.reg .b32 	%f<832>;
	.reg .b64 	%rd<223>;

	mov.u64 	%SPL, __local_depot0;
	ld.param.u64 	%rd48, [_Z34hstu_hierarchical_attention_kernelPKfS0_S0_S0_Pfiiiiii_param_0];
	ld.param.u64 	%rd52, [_Z34hstu_hierarchical_attention_kernelPKfS0_S0_S0_Pfiiiiii_param_1];
	ld.param.u32 	%r116, [_Z34hstu_hierarchical_attention_kernelPKfS0_S0_S0_Pfiiiiii_param_5];
	ld.param.u32 	%r111, [_Z34hstu_hierarchical_attention_kernelPKfS0_S0_S0_Pfiiiiii_param_6];
	ld.param.u32 	%r112, [_Z34hstu_hierarchical_attention_kernelPKfS0_S0_S0_Pfiiiiii_param_7];
	ld.param.u32 	%r113, [_Z34hstu_hierarchical_attention_kernelPKfS0_S0_S0_Pfiiiiii_param_8];
	cvta.to.global.u64 	%rd1, %rd52;
	add.u64 	%rd2, %SPL, 0;
	add.u64 	%rd3, %SPL, 1024;
	mov.u32 	%r1, %ctaid.x;
	mov.u32 	%r2, %ctaid.y;
	mov.u32 	%r3, %tid.x;
	setp.ge.s32 	%p1, %r1, %r116;
	setp.ge.s32 	%p2, %r2, %r111;
	or.pred  	%p3, %p1, %p2;
	setp.ge.s32 	%p4, %r3, %r112;
	or.pred  	%p5, %p3, %p4;
	@%p5 bra 	$L__BB0_138;
	setp.lt.s32 	%p6, %r113, 1;
	@%p6 bra 	$L__BB0_14;
	add.s32 	%r118, %r113, -1;
	and.b32  	%r4, %r113, 15;
	setp.lt.u32 	%p7, %r118, 15;
	mov.b32 	%r184, 0;
	@%p7 bra 	$L__BB0_5;
	and.b32  	%r184, %r113, 2147483632;
	mov.b32 	%r182, 0;
$L__BB0_4:
	.pragma "nounroll";
	mul.wide.u32 	%rd55, %r182, 4;
	add.s64 	%rd56, %rd2, %rd55;
	mov.f32 	%f75, 0f00000000;
	st.local.v4.f32 	[%rd56], {%f75, %f75, %f75, %f75};
	st.local.v4.f32 	[%rd56+16], {%f75, %f75, %f75, %f75};
	st.local.v4.f32 	[%rd56+32], {%f75, %f75, %f75, %f75};
	st.local.v4.f32 	[%rd56+48], {%f75, %f75, %f75, %f75};
	add.s32 	%r182, %r182, 16;
	setp.ne.s32 	%p8, %r182, %r184;
	@%p8 bra 	$L__BB0_4;
$L__BB0_5:
	setp.eq.s32 	%p9, %r4, 0;
	@%p9 bra 	$L__BB0_14;
	and.b32  	%r9, %r113, 7;
	setp.lt.u32 	%p10, %r4, 8;
	@%p10 bra 	$L__BB0_8;
	mul.wide.u32 	%rd57, %r184, 4;
	add.s64 	%rd58, %rd2, %rd57;
	mov.b32 	%r120, 0;
	st.local.u32 	[%rd58], %r120;
	st.local.u32 	[%rd58+4], %r120;
	st.local.u32 	[%rd58+8], %r120;
	st.local.u32 	[%rd58+12], %r120;
	st.local.u32 	[%rd58+16], %r120;
	st.local.u32 	[%rd58+20], %r120;
	st.local.u32 	[%rd58+24], %r120;
	st.local.u32 	[%rd58+28], %r120;
	add.s32 	%r184, %r184, 8;
$L__BB0_8:
	setp.eq.s32 	%p11, %r9, 0;
	@%p11 bra 	$L__BB0_14;
	and.b32  	%r12, %r113, 3;
	setp.lt.u32 	%p12, %r9, 4;
	@%p12 bra 	$L__BB0_11;
	mul.wide.u32 	%rd59, %r184, 4;
	add.s64 	%rd60, %rd2, %rd59;
	mov.b32 	%r121, 0;
	st.local.u32 	[%rd60], %r121;
	st.local.u32 	[%rd60+4], %r121;
	st.local.u32 	[%rd60+8], %r121;
	st.local.u32 	[%rd60+12], %r121;
	add.s32 	%r184, %r184, 4;
$L__BB0_11:
	setp.eq.s32 	%p13, %r12, 0;
	@%p13 bra 	$L__BB0_14;
	mov.b32 	%r187, 0;
$L__BB0_13:
	.pragma "nounroll";
	mul.wide.u32 	%rd61, %r184, 4;
	add.s64 	%rd62, %rd2, %rd61;
	mov.b32 	%r123, 0;
	st.local.u32 	[%rd62], %r123;
	add.s32 	%r184, %r184, 1;
	add.s32 	%r187, %r187, 1;
	setp.ne.s32 	%p14, %r187, %r12;
	@%p14 bra 	$L__BB0_13;
$L__BB0_14:
	ld.param.u32 	%r175, [_Z34hstu_hierarchical_attention_kernelPKfS0_S0_S0_Pfiiiiii_param_9];
	mad.lo.s32 	%r124, %r111, %r1, %r2;
	mul.lo.s32 	%r19, %r124, %r112;
	mul.lo.s32 	%r125, %r19, %r113;
	cvt.s64.s32 	%rd4, %r125;
	mul.lo.s32 	%r126, %r113, %r3;
	cvt.s64.s32 	%rd63, %r126;
	add.s64 	%rd5, %rd4, %rd63;
	cvta.to.global.u64 	%rd6, %rd48;
	setp.lt.s32 	%p15, %r175, 1;
	mov.f32 	%f830, 0f00000000;
	@%p15 bra 	$L__BB0_107;
	ld.param.u32 	%r188, [_Z34hstu_hierarchical_attention_kernelPKfS0_S0_S0_Pfiiiiii_param_10];
	shl.b64 	%rd64, %rd5, 2;
	add.s64 	%rd7, %rd6, %rd64;
	add.s32 	%r128, %r19, %r3;
	mul.lo.s32 	%r20, %r128, %r112;
	cvt.rn.f32.s32 	%f1, %r113;
	mov.f32 	%f78, 0f3208158E;
	mov.f32 	%f79, 0f3F06BCA2;
	mul.rn.f32 	%f80, %f79, %f78;
	mov.f32 	%f81, 0f3C358A4F;
	mov.f32 	%f82, 0f3DF6A147;
	mul.rn.f32 	%f83, %f82, %f81;
	fma.rn.f32 	%f84, %f80, 0f3FB8AA3B, 0f31494A88;
	fma.rn.f32 	%f85, 0fBDD7943A, 0f32A55E34, %f84;
	mul.f32 	%f86, %f83, 0f40400000;
	fma.rn.f32 	%f87, %f86, %f80, %f85;
	fma.rn.f32 	%f88, %f83, 0fBDD7943A, %f87;
	mov.f32 	%f89, 0fBE1B81E4;
	add.rn.f32 	%f2, %f89, %f88;
	mov.f32 	%f90, 0f3E1B81E4;
	add.rn.f32 	%f91, %f2, %f90;
	neg.f32 	%f92, %f91;
	add.rn.f32 	%f3, %f88, %f92;
	add.s32 	%r21, %r113, -1;
	and.b32  	%r22, %r113, 15;
	and.b32  	%r23, %r113, 7;
	and.b32  	%r24, %r113, 2147483632;
	and.b32  	%r25, %r113, 3;
	mov.f32 	%f830, 0f00000000;
	mov.b32 	%r189, 0;
$L__BB0_16:
	mov.u32 	%r27, %r189;
	ld.param.u32 	%r179, [_Z34hstu_hierarchical_attention_kernelPKfS0_S0_S0_Pfiiiiii_param_10];
	mul.lo.s32 	%r203, %r27, %r179;
	add.s32 	%r189, %r27, 1;
	add.s32 	%r129, %r203, %r179;
	min.s32 	%r30, %r129, %r112;
	setp.ge.s32 	%p16, %r203, %r112;
	@%p16 bra 	$L__BB0_107;
	ld.param.u32 	%r180, [_Z34hstu_hierarchical_attention_kernelPKfS0_S0_S0_Pfiiiiii_param_10];
	setp.lt.s32 	%p17, %r180, 1;
	mov.f32 	%f94, 0f00000000;
	st.local.v4.f32 	[%rd3], {%f94, %f94, %f94, %f94};
	st.local.v4.f32 	[%rd3+16], {%f94, %f94, %f94, %f94};
	st.local.v4.f32 	[%rd3+32], {%f94, %f94, %f94, %f94};
	st.local.v4.f32 	[%rd3+48], {%f94, %f94, %f94, %f94};
	st.local.v4.f32 	[%rd3+64], {%f94, %f94, %f94, %f94};
	st.local.v4.f32 	[%rd3+80], {%f94, %f94, %f94, %f94};
	st.local.v4.f32 	[%rd3+96], {%f94, %f94, %f94, %f94};
	st.local.v4.f32 	[%rd3+112], {%f94, %f94, %f94, %f94};
	st.local.v4.f32 	[%rd3+128], {%f94, %f94, %f94, %f94};
	st.local.v4.f32 	[%rd3+144], {%f94, %f94, %f94, %f94};
	st.local.v4.f32 	[%rd3+160], {%f94, %f94, %f94, %f94};
	st.local.v4.f32 	[%rd3+176], {%f94, %f94, %f94, %f94};
	st.local.v4.f32 	[%rd3+192], {%f94, %f94, %f94, %f94};
	st.local.v4.f32 	[%rd3+208], {%f94, %f94, %f94, %f94};
	st.local.v4.f32 	[%rd3+224], {%f94, %f94, %f94, %f94};
	st.local.v4.f32 	[%rd3+240], {%f94, %f94, %f94, %f94};
	st.local.v4.f32 	[%rd3+256], {%f94, %f94, %f94, %f94};
	st.local.v4.f32 	[%rd3+272], {%f94, %f94, %f94, %f94};
	st.local.v4.f32 	[%rd3+288], {%f94, %f94, %f94, %f94};
	st.local.v4.f32 	[%rd3+304], {%f94, %f94, %f94, %f94};
	st.local.v4.f32 	[%rd3+320], {%f94, %f94, %f94, %f94};
	st.local.v4.f32 	[%rd3+336], {%f94, %f94, %f94, %f94};
	st.local.v4.f32 	[%rd3+352], {%f94, %f94, %f94, %f94};
	st.local.v4.f32 	[%rd3+368], {%f94, %f94, %f94, %f94};
	st.local.v4.f32 	[%rd3+384], {%f94, %f94, %f94, %f94};
	st.local.v4.f32 	[%rd3+400], {%f94, %f94, %f94, %f94};
	st.local.v4.f32 	[%rd3+416], {%f94, %f94, %f94, %f94};
	st.local.v4.f32 	[%rd3+432], {%f94, %f94, %f94, %f94};
	st.local.v4.f32 	[%rd3+448], {%f94, %f94, %f94, %f94};
	st.local.v4.f32 	[%rd3+464], {%f94, %f94, %f94, %f94};
	st.local.v4.f32 	[%rd3+480], {%f94, %f94, %f94, %f94};
	st.local.v4.f32 	[%rd3+496], {%f94, %f94, %f94, %f94};
	st.local.v4.f32 	[%rd3+512], {%f94, %f94, %f94, %f94};
	st.local.v4.f32 	[%rd3+528], {%f94, %f94, %f94, %f94};
	st.local.v4.f32 	[%rd3+544], {%f94, %f94, %f94, %f94};
	st.local.v4.f32 	[%rd3+560], {%f94, %f94, %f94, %f94};
	st.local.v4.f32 	[%rd3+576], {%f94, %f94, %f94, %f94};
	st.local.v4.f32 	[%rd3+592], {%f94, %f94, %f94, %f94};
	st.local.v4.f32 	[%rd3+608], {%f94, %f94, %f94, %f94};
	st.local.v4.f32 	[%rd3+624], {%f94, %f94, %f94, %f94};
	st.local.v4.f32 	[%rd3+640], {%f94, %f94, %f94, %f94};
	st.local.v4.f32 	[%rd3+656], {%f94, %f94, %f94, %f94};
	st.local.v4.f32 	[%rd3+672], {%f94, %f94, %f94, %f94};
	st.local.v4.f32 	[%rd3+688], {%f94, %f94, %f94, %f94};
	st.local.v4.f32 	[%rd3+704], {%f94, %f94, %f94, %f94};
	st.local.v4.f32 	[%rd3+720], {%f94, %f94, %f94, %f94};
	st.local.v4.f32 	[%rd3+736], {%f94, %f94, %f94, %f94};
	st.local.v4.f32 	[%rd3+752], {%f94, %f94, %f94, %f94};
	st.local.v4.f32 	[%rd3+768], {%f94, %f94, %f94, %f94};
	st.local.v4.f32 	[%rd3+784], {%f94, %f94, %f94, %f94};
	st.local.v4.f32 	[%rd3+800], {%f94, %f94, %f94, %f94};
	st.local.v4.f32 	[%rd3+816], {%f94, %f94, %f94, %f94};
	st.local.v4.f32 	[%rd3+832], {%f94, %f94, %f94, %f94};
	st.local.v4.f32 	[%rd3+848], {%f94, %f94, %f94, %f94};
	st.local.v4.f32 	[%rd3+864], {%f94, %f94, %f94, %f94};
	st.local.v4.f32 	[%rd3+880], {%f94, %f94, %f94, %f94};
	st.local.v4.f32 	[%rd3+896], {%f94, %f94, %f94, %f94};
	st.local.v4.f32 	[%rd3+912], {%f94, %f94, %f94, %f94};
	st.local.v4.f32 	[%rd3+928], {%f94, %f94, %f94, %f94};
	st.local.v4.f32 	[%rd3+944], {%f94, %f94, %f94, %f94};
	st.local.v4.f32 	[%rd3+960], {%f94, %f94, %f94, %f94};
	st.local.v4.f32 	[%rd3+976], {%f94, %f94, %f94, %f94};
	st.local.v4.f32 	[%rd3+992], {%f94, %f94, %f94, %f94};
	st.local.v4.f32 	[%rd3+1008], {%f94, %f94, %f94, %f94};
	mov.f32 	%f816, 0fE0AD78EC;
	@%p17 bra 	$L__BB0_59;
	setp.lt.s32 	%p18, %r113, 1;
	cvt.rn.f32.u32 	%f95, %r27;
	mul.rn.f32 	%f96, %f2, %f95;
	neg.f32 	%f97, %f96;
	fma.rn.f32 	%f98, %f2, %f95, %f97;
	fma.rn.f32 	%f99, %f3, %f95, %f98;
	cvt.rni.f32.f32 	%f100, %f96;
	sub.f32 	%f101, %f96, %f100;
	add.f32 	%f102, %f101, %f99;
	fma.rn.f32 	%f103, %f102, 0f391FCB8E, 0f3AAF85ED;
	fma.rn.f32 	%f104, %f103, %f102, 0f3C1D9856;
	fma.rn.f32 	%f105, %f104, %f102, 0f3D6357BB;
	fma.rn.f32 	%f106, %f105, %f102, 0f3E75FDEC;
	fma.rn.f32 	%f107, %f106, %f102, 0f3F317218;
	fma.rn.f32 	%f108, %f107, %f102, 0f3F800000;
	cvt.rzi.s32.f32 	%r130, %f100;
	setp.gt.f32 	%p19, %f100, 0f00000000;
	selp.b32 	%r131, 0, -2097152000, %p19;
	add.s32 	%r132, %r131, 2130706432;
	mov.b32 	%f109, %r132;
	mul.f32 	%f110, %f108, %f109;
	shl.b32 	%r133, %r130, 23;
	sub.s32 	%r134, %r133, %r131;
	mov.b32 	%f111, %r134;
	mul.f32 	%f112, %f110, %f111;
	abs.f32 	%f113, %f96;
	setp.gt.f32 	%p20, %f113, 0f43180000;
	setp.lt.f32 	%p21, %f96, 0f00000000;
	selp.f32 	%f114, 0f00000000, 0f7F800000, %p21;
	selp.f32 	%f5, %f114, %f112, %p20;
	abs.f32 	%f6, %f95;
	mov.f32 	%f115, 0f3F666666;
	add.rn.f32 	%f7, %f115, %f95;
	@%p18 bra 	$L__BB0_54;
	setp.ne.s32 	%p30, %r27, 0;
	@%p30 bra 	$L__BB0_37;
	mov.f32 	%f816, 0fE0AD78EC;
	mov.b32 	%r190, 0;
$L__BB0_21:
	ld.param.u64 	%rd212, [_Z34hstu_hierarchical_attention_kernelPKfS0_S0_S0_Pfiiiiii_param_3];
	add.s32 	%r144, %r190, %r20;
	cvta.to.global.u64 	%rd95, %rd212;
	mul.wide.s32 	%rd96, %r144, 4;
	add.s64 	%rd97, %rd95, %rd96;
	ld.global.f32 	%f225, [%rd97];
	setp.eq.f32 	%p44, %f225, 0f00000000;
	@%p44 bra 	$L__BB0_36;
	setp.lt.u32 	%p45, %r21, 15;
	mul.lo.s32 	%r146, %r190, %r113;
	cvt.u64.u32 	%rd98, %r146;
	add.s64 	%rd8, %rd98, %rd4;
	mov.f32 	%f803, 0f00000000;
	mov.b32 	%r193, 0;
	@%p45 bra 	$L__BB0_25;
	mov.f32 	%f803, 0f00000000;
	mov.b32 	%r191, 0;
$L__BB0_24:
	.pragma "nounroll";
	cvt.u64.u32 	%rd99, %r191;
	mul.wide.u32 	%rd100, %r191, 4;
	add.s64 	%rd101, %rd7, %rd100;
	ld.global.f32 	%f229, [%rd101];
	add.s64 	%rd102, %rd8, %rd99;
	shl.b64 	%rd103, %rd102, 2;
	add.s64 	%rd104, %rd1, %rd103;
	ld.global.f32 	%f230, [%rd104];
	fma.rn.f32 	%f231, %f229, %f230, %f803;
	ld.global.f32 	%f232, [%rd101+4];
	ld.global.f32 	%f233, [%rd104+4];
	fma.rn.f32 	%f234, %f232, %f233, %f231;
	ld.global.f32 	%f235, [%rd101+8];
	ld.global.f32 	%f236, [%rd104+8];
	fma.rn.f32 	%f237, %f235, %f236, %f234;
	ld.global.f32 	%f238, [%rd101+12];
	ld.global.f32 	%f239, [%rd104+12];
	fma.rn.f32 	%f240, %f238, %f239, %f237;
	ld.global.f32 	%f241, [%rd101+16];
	ld.global.f32 	%f242, [%rd104+16];
	fma.rn.f32 	%f243, %f241, %f242, %f240;
	ld.global.f32 	%f244, [%rd101+20];
	ld.global.f32 	%f245, [%rd104+20];
	fma.rn.f32 	%f246, %f244, %f245, %f243;
	ld.global.f32 	%f247, [%rd101+24];
	ld.global.f32 	%f248, [%rd104+24];
	fma.rn.f32 	%f249, %f247, %f248, %f246;
	ld.global.f32 	%f250, [%rd101+28];
	ld.global.f32 	%f251, [%rd104+28];
	fma.rn.f32 	%f252, %f250, %f251, %f249;
	ld.global.f32 	%f253, [%rd101+32];
	ld.global.f32 	%f254, [%rd104+32];
	fma.rn.f32 	%f255, %f253, %f254, %f252;
	ld.global.f32 	%f256, [%rd101+36];
	ld.global.f32 	%f257, [%rd104+36];
	fma.rn.f32 	%f258, %f256, %f257, %f255;
	ld.global.f32 	%f259, [%rd101+40];
	ld.global.f32 	%f260, [%rd104+40];
	fma.rn.f32 	%f261, %f259, %f260, %f258;
	ld.global.f32 	%f262, [%rd101+44];
	ld.global.f32 	%f263, [%rd104+44];
	fma.rn.f32 	%f264, %f262, %f263, %f261;
	ld.global.f32 	%f265, [%rd101+48];
	ld.global.f32 	%f266, [%rd104+48];
	fma.rn.f32 	%f267, %f265, %f266, %f264;
	ld.global.f32 	%f268, [%rd101+52];
	ld.global.f32 	%f269, [%rd104+52];
	fma.rn.f32 	%f270, %f268, %f269, %f267;
	ld.global.f32 	%f271, [%rd101+56];
	ld.global.f32 	%f272, [%rd104+56];
	fma.rn.f32 	%f273, %f271, %f272, %f270;
	ld.global.f32 	%f274, [%rd101+60];
	ld.global.f32 	%f275, [%rd104+60];
	fma.rn.f32 	%f803, %f274, %f275, %f273;
	add.s32 	%r191, %r191, 16;
	setp.eq.s32 	%p46, %r191, %r24;
	mov.u32 	%r193, %r24;
	@%p46 bra 	$L__BB0_25;
	bra.uni 	$L__BB0_24;
$L__BB0_25:
	setp.eq.s32 	%p47, %r22, 0;
	@%p47 bra 	$L__BB0_35;
	add.s32 	%r148, %r22, -1;
	setp.lt.u32 	%p48, %r148, 7;
	@%p48 bra 	$L__BB0_28;
	cvt.u64.u32 	%rd105, %r193;
	mul.wide.u32 	%rd106, %r193, 4;
	add.s64 	%rd107, %rd7, %rd106;
	ld.global.f32 	%f277, [%rd107];
	add.s64 	%rd108, %rd8, %rd105;
	shl.b64 	%rd109, %rd108, 2;
	add.s64 	%rd110, %rd1, %rd109;
	ld.global.f32 	%f278, [%rd110];
	fma.rn.f32 	%f279, %f277, %f278, %f803;
	ld.global.f32 	%f280, [%rd107+4];
	ld.global.f32 	%f281, [%rd110+4];
	fma.rn.f32 	%f282, %f280, %f281, %f279;
	ld.global.f32 	%f283, [%rd107+8];
	ld.global.f32 	%f284, [%rd110+8];
	fma.rn.f32 	%f285, %f283, %f284, %f282;
	ld.global.f32 	%f286, [%rd107+12];
	ld.global.f32 	%f287, [%rd110+12];
	fma.rn.f32 	%f288, %f286, %f287, %f285;
	ld.global.f32 	%f289, [%rd107+16];
	ld.global.f32 	%f290, [%rd110+16];
	fma.rn.f32 	%f291, %f289, %f290, %f288;
	ld.global.f32 	%f292, [%rd107+20];
	ld.global.f32 	%f293, [%rd110+20];
	fma.rn.f32 	%f294, %f292, %f293, %f291;
	ld.global.f32 	%f295, [%rd107+24];
	ld.global.f32 	%f296, [%rd110+24];
	fma.rn.f32 	%f297, %f295, %f296, %f294;
	ld.global.f32 	%f298, [%rd107+28];
	ld.global.f32 	%f299, [%rd110+28];
	fma.rn.f32 	%f803, %f298, %f299, %f297;
	add.s32 	%r193, %r193, 8;
$L__BB0_28:
	setp.eq.s32 	%p49, %r23, 0;
	@%p49 bra 	$L__BB0_35;
	add.s32 	%r149, %r23, -1;
	setp.lt.u32 	%p50, %r149, 3;
	@%p50 bra 	$L__BB0_31;
	cvt.u64.u32 	%rd111, %r193;
	mul.wide.u32 	%rd112, %r193, 4;
	add.s64 	%rd113, %rd7, %rd112;
	ld.global.f32 	%f301, [%rd113];
	add.s64 	%rd114, %rd8, %rd111;
	shl.b64 	%rd115, %rd114, 2;
	add.s64 	%rd116, %rd1, %rd115;
	ld.global.f32 	%f302, [%rd116];
	fma.rn.f32 	%f303, %f301, %f302, %f803;
	ld.global.f32 	%f304, [%rd113+4];
	ld.global.f32 	%f305, [%rd116+4];
	fma.rn.f32 	%f306, %f304, %f305, %f303;
	ld.global.f32 	%f307, [%rd113+8];
	ld.global.f32 	%f308, [%rd116+8];
	fma.rn.f32 	%f309, %f307, %f308, %f306;
	ld.global.f32 	%f310, [%rd113+12];
	ld.global.f32 	%f311, [%rd116+12];
	fma.rn.f32 	%f803, %f310, %f311, %f309;
	add.s32 	%r193, %r193, 4;
$L__BB0_31:
	setp.eq.s32 	%p51, %r25, 0;
	@%p51 bra 	$L__BB0_35;
	setp.eq.s32 	%p52, %r25, 1;
	cvt.u64.u32 	%rd117, %r193;
	mul.wide.u32 	%rd118, %r193, 4;
	add.s64 	%rd9, %rd7, %rd118;
	ld.global.f32 	%f312, [%rd9];
	add.s64 	%rd119, %rd8, %rd117;
	shl.b64 	%rd120, %rd119, 2;
	add.s64 	%rd10, %rd1, %rd120;
	ld.global.f32 	%f313, [%rd10];
	fma.rn.f32 	%f803, %f312, %f313, %f803;
	@%p52 bra 	$L__BB0_35;
	setp.eq.s32 	%p53, %r25, 2;
	ld.global.f32 	%f314, [%rd9+4];
	ld.global.f32 	%f315, [%rd10+4];
	fma.rn.f32 	%f803, %f314, %f315, %f803;
	@%p53 bra 	$L__BB0_35;
	ld.global.f32 	%f316, [%rd9+8];
	ld.global.f32 	%f317, [%rd10+8];
	fma.rn.f32 	%f803, %f316, %f317, %f803;
$L__BB0_35:
	sqrt.rn.f32 	%f318, %f1;
	div.rn.f32 	%f319, %f803, %f318;
	setp.gt.f32 	%p54, %f319, %f816;
	selp.f32 	%f816, %f319, %f816, %p54;
$L__BB0_36:
	add.s32 	%r190, %r190, 1;
	setp.lt.s32 	%p55, %r190, %r30;
	@%p55 bra 	$L__BB0_21;
	bra.uni 	$L__BB0_59;
$L__BB0_37:
	setp.nan.f32 	%p31, %f6, %f6;
	selp.f32 	%f8, %f7, %f5, %p31;
	mov.f32 	%f816, 0fE0AD78EC;
	mov.u32 	%r195, %r203;
$L__BB0_38:
	ld.param.u64 	%rd211, [_Z34hstu_hierarchical_attention_kernelPKfS0_S0_S0_Pfiiiiii_param_3];
	add.s32 	%r137, %r195, %r20;
	cvta.to.global.u64 	%rd69, %rd211;
	mul.wide.s32 	%rd70, %r137, 4;
	add.s64 	%rd71, %rd69, %rd70;
	ld.global.f32 	%f128, [%rd71];
	setp.eq.f32 	%p32, %f128, 0f00000000;
	@%p32 bra 	$L__BB0_53;
	setp.lt.u32 	%p33, %r21, 15;
	mul.lo.s32 	%r139, %r195, %r113;
	cvt.u64.u32 	%rd72, %r139;
	add.s64 	%rd11, %rd72, %rd4;
	mov.f32 	%f813, 0f00000000;
	mov.b32 	%r198, 0;
	@%p33 bra 	$L__BB0_42;
	mov.f32 	%f813, 0f00000000;
	mov.b32 	%r196, 0;
$L__BB0_41:
	.pragma "nounroll";
	cvt.u64.u32 	%rd73, %r196;
	mul.wide.u32 	%rd74, %r196, 4;
	add.s64 	%rd75, %rd7, %rd74;
	ld.global.f32 	%f132, [%rd75];
	add.s64 	%rd76, %rd11, %rd73;
	shl.b64 	%rd77, %rd76, 2;
	add.s64 	%rd78, %rd1, %rd77;
	ld.global.f32 	%f133, [%rd78];
	fma.rn.f32 	%f134, %f132, %f133, %f813;
	ld.global.f32 	%f135, [%rd75+4];
	ld.global.f32 	%f136, [%rd78+4];
	fma.rn.f32 	%f137, %f135, %f136, %f134;
	ld.global.f32 	%f138, [%rd75+8];
	ld.global.f32 	%f139, [%rd78+8];
	fma.rn.f32 	%f140, %f138, %f139, %f137;
	ld.global.f32 	%f141, [%rd75+12];
	ld.global.f32 	%f142, [%rd78+12];
	fma.rn.f32 	%f143, %f141, %f142, %f140;
	ld.global.f32 	%f144, [%rd75+16];
	ld.global.f32 	%f145, [%rd78+16];
	fma.rn.f32 	%f146, %f144, %f145, %f143;
	ld.global.f32 	%f147, [%rd75+20];
	ld.global.f32 	%f148, [%rd78+20];
	fma.rn.f32 	%f149, %f147, %f148, %f146;
	ld.global.f32 	%f150, [%rd75+24];
	ld.global.f32 	%f151, [%rd78+24];
	fma.rn.f32 	%f152, %f150, %f151, %f149;
	ld.global.f32 	%f153, [%rd75+28];
	ld.global.f32 	%f154, [%rd78+28];
	fma.rn.f32 	%f155, %f153, %f154, %f152;
	ld.global.f32 	%f156, [%rd75+32];
	ld.global.f32 	%f157, [%rd78+32];
	fma.rn.f32 	%f158, %f156, %f157, %f155;
	ld.global.f32 	%f159, [%rd75+36];
	ld.global.f32 	%f160, [%rd78+36];
	fma.rn.f32 	%f161, %f159, %f160, %f158;
	ld.global.f32 	%f162, [%rd75+40];
	ld.global.f32 	%f163, [%rd78+40];
	fma.rn.f32 	%f164, %f162, %f163, %f161;
	ld.global.f32 	%f165, [%rd75+44];
	ld.global.f32 	%f166, [%rd78+44];
	fma.rn.f32 	%f167, %f165, %f166, %f164;
	ld.global.f32 	%f168, [%rd75+48];
	ld.global.f32 	%f169, [%rd78+48];
	fma.rn.f32 	%f170, %f168, %f169, %f167;
	ld.global.f32 	%f171, [%rd75+52];
	ld.global.f32 	%f172, [%rd78+52];
	fma.rn.f32 	%f173, %f171, %f172, %f170;
	ld.global.f32 	%f174, [%rd75+56];
	ld.global.f32 	%f175, [%rd78+56];
	fma.rn.f32 	%f176, %f174, %f175, %f173;
	ld.global.f32 	%f177, [%rd75+60];
	ld.global.f32 	%f178, [%rd78+60];
	fma.rn.f32 	%f813, %f177, %f178, %f176;
	add.s32 	%r196, %r196, 16;
	setp.eq.s32 	%p34, %r196, %r24;
	mov.u32 	%r198, %r24;
	@%p34 bra 	$L__BB0_42;
	bra.uni 	$L__BB0_41;
$L__BB0_42:
	setp.eq.s32 	%p35, %r22, 0;
	@%p35 bra 	$L__BB0_52;
	add.s32 	%r141, %r22, -1;
	setp.lt.u32 	%p36, %r141, 7;
	@%p36 bra 	$L__BB0_45;
	cvt.u64.u32 	%rd79, %r198;
	mul.wide.u32 	%rd80, %r198, 4;
	add.s64 	%rd81, %rd7, %rd80;
	ld.global.f32 	%f180, [%rd81];
	add.s64 	%rd82, %rd11, %rd79;
	shl.b64 	%rd83, %rd82, 2;
	add.s64 	%rd84, %rd1, %rd83;
	ld.global.f32 	%f181, [%rd84];
	fma.rn.f32 	%f182, %f180, %f181, %f813;
	ld.global.f32 	%f183, [%rd81+4];
	ld.global.f32 	%f184, [%rd84+4];
	fma.rn.f32 	%f185, %f183, %f184, %f182;
	ld.global.f32 	%f186, [%rd81+8];
	ld.global.f32 	%f187, [%rd84+8];
	fma.rn.f32 	%f188, %f186, %f187, %f185;
	ld.global.f32 	%f189, [%rd81+12];
	ld.global.f32 	%f190, [%rd84+12];
	fma.rn.f32 	%f191, %f189, %f190, %f188;
	ld.global.f32 	%f192, [%rd81+16];
	ld.global.f32 	%f193, [%rd84+16];
	fma.rn.f32 	%f194, %f192, %f193, %f191;
	ld.global.f32 	%f195, [%rd81+20];
	ld.global.f32 	%f196, [%rd84+20];
	fma.rn.f32 	%f197, %f195, %f196, %f194;
	ld.global.f32 	%f198, [%rd81+24];
	ld.global.f32 	%f199, [%rd84+24];
	fma.rn.f32 	%f200, %f198, %f199, %f197;
	ld.global.f32 	%f201, [%rd81+28];
	ld.global.f32 	%f202, [%rd84+28];
	fma.rn.f32 	%f813, %f201, %f202, %f200;
	add.s32 	%r198, %r198, 8;
$L__BB0_45:
	setp.eq.s32 	%p37, %r23, 0;
	@%p37 bra 	$L__BB0_52;
	add.s32 	%r142, %r23, -1;
	setp.lt.u32 	%p38, %r142, 3;
	@%p38 bra 	$L__BB0_48;
	cvt.u64.u32 	%rd85, %r198;
	mul.wide.u32 	%rd86, %r198, 4;
	add.s64 	%rd87, %rd7, %rd86;
	ld.global.f32 	%f204, [%rd87];
	add.s64 	%rd88, %rd11, %rd85;
	shl.b64 	%rd89, %rd88, 2;
	add.s64 	%rd90, %rd1, %rd89;
	ld.global.f32 	%f205, [%rd90];
	fma.rn.f32 	%f206, %f204, %f205, %f813;
	ld.global.f32 	%f207, [%rd87+4];
	ld.global.f32 	%f208, [%rd90+4];
	fma.rn.f32 	%f209, %f207, %f208, %f206;
	ld.global.f32 	%f210, [%rd87+8];
	ld.global.f32 	%f211, [%rd90+8];
	fma.rn.f32 	%f212, %f210, %f211, %f209;
	ld.global.f32 	%f213, [%rd87+12];
	ld.global.f32 	%f214, [%rd90+12];
	fma.rn.f32 	%f813, %f213, %f214, %f212;
	add.s32 	%r198, %r198, 4;
$L__BB0_48:
	setp.eq.s32 	%p39, %r25, 0;
	@%p39 bra 	$L__BB0_52;
	setp.eq.s32 	%p40, %r25, 1;
	cvt.u64.u32 	%rd91, %r198;
	mul.wide.u32 	%rd92, %r198, 4;
	add.s64 	%rd12, %rd7, %rd92;
	ld.global.f32 	%f215, [%rd12];
	add.s64 	%rd93, %rd11, %rd91;
	shl.b64 	%rd94, %rd93, 2;
	add.s64 	%rd13, %rd1, %rd94;
	ld.global.f32 	%f216, [%rd13];
	fma.rn.f32 	%f813, %f215, %f216, %f813;
	@%p40 bra 	$L__BB0_52;
	setp.eq.s32 	%p41, %r25, 2;
	ld.global.f32 	%f217, [%rd12+4];
	ld.global.f32 	%f218, [%rd13+4];
	fma.rn.f32 	%f813, %f217, %f218, %f813;
	@%p41 bra 	$L__BB0_52;
	ld.global.f32 	%f219, [%rd12+8];
	ld.global.f32 	%f220, [%rd13+8];
	fma.rn.f32 	%f813, %f219, %f220, %f813;
$L__BB0_52:
	sqrt.rn.f32 	%f221, %f1;
	div.rn.f32 	%f222, %f813, %f221;
	mul.f32 	%f223, %f222, %f8;
	setp.gt.f32 	%p42, %f223, %f816;
	selp.f32 	%f816, %f223, %f816, %p42;
$L__BB0_53:
	add.s32 	%r195, %r195, 1;
	setp.lt.s32 	%p43, %r195, %r30;
	@%p43 bra 	$L__BB0_38;
	bra.uni 	$L__BB0_59;
$L__BB0_54:
	ld.param.u64 	%rd210, [_Z34hstu_hierarchical_attention_kernelPKfS0_S0_S0_Pfiiiiii_param_3];
	cvta.to.global.u64 	%rd14, %rd210;
	setp.ne.s32 	%p22, %r27, 0;
	@%p22 bra 	$L__BB0_121;
	mov.f32 	%f816, 0fE0AD78EC;
	mov.b32 	%r200, 0;
$L__BB0_56:
	add.s32 	%r136, %r200, %r20;
	mul.wide.s32 	%rd67, %r136, 4;
	add.s64 	%rd68, %rd14, %rd67;
	ld.global.f32 	%f123, [%rd68];
	setp.eq.f32 	%p27, %f123, 0f00000000;
	@%p27 bra 	$L__BB0_58;
	sqrt.rn.f32 	%f124, %f1;
	mov.f32 	%f125, 0f00000000;
	div.rn.f32 	%f126, %f125, %f124;
	setp.gt.f32 	%p28, %f126, %f816;
	selp.f32 	%f816, %f126, %f816, %p28;
$L__BB0_58:
	add.s32 	%r200, %r200, 1;
	setp.lt.s32 	%p29, %r200, %r30;
	@%p29 bra 	$L__BB0_56;
$L__BB0_59:
	setp.ge.s32 	%p56, %r203, %r30;
	mov.f32 	%f828, 0f00000000;
	@%p56 bra 	$L__BB0_91;
	cvt.rn.f32.u32 	%f322, %r27;
	mul.rn.f32 	%f323, %f2, %f322;
	neg.f32 	%f324, %f323;
	fma.rn.f32 	%f325, %f2, %f322, %f324;
	fma.rn.f32 	%f326, %f3, %f322, %f325;
	cvt.rni.f32.f32 	%f327, %f323;
	sub.f32 	%f328, %f323, %f327;
	add.f32 	%f329, %f328, %f326;
	fma.rn.f32 	%f330, %f329, 0f391FCB8E, 0f3AAF85ED;
	fma.rn.f32 	%f331, %f330, %f329, 0f3C1D9856;
	fma.rn.f32 	%f332, %f331, %f329, 0f3D6357BB;
	fma.rn.f32 	%f333, %f332, %f329, 0f3E75FDEC;
	fma.rn.f32 	%f334, %f333, %f329, 0f3F317218;
	fma.rn.f32 	%f335, %f334, %f329, 0f3F800000;
	cvt.rzi.s32.f32 	%r150, %f327;
	setp.gt.f32 	%p57, %f327, 0f00000000;
	selp.b32 	%r151, 0, -2097152000, %p57;
	add.s32 	%r152, %r151, 2130706432;
	mov.b32 	%f336, %r152;
	mul.f32 	%f337, %f335, %f336;
	shl.b32 	%r153, %r150, 23;
	sub.s32 	%r154, %r153, %r151;
	mov.b32 	%f338, %r154;
	mul.f32 	%f339, %f337, %f338;
	abs.f32 	%f340, %f323;
	setp.gt.f32 	%p58, %f340, 0f43180000;
	setp.lt.f32 	%p59, %f323, 0f00000000;
	selp.f32 	%f341, 0f00000000, 0f7F800000, %p59;
	selp.f32 	%f342, %f341, %f339, %p58;
	setp.eq.s32 	%p60, %r27, 0;
	abs.f32 	%f343, %f322;
	setp.num.f32 	%p61, %f343, %f343;
	mov.f32 	%f344, 0f3F666666;
	add.rn.f32 	%f345, %f344, %f322;
	selp.f32 	%f346, %f342, %f345, %p61;
	selp.f32 	%f48, 0f3F800000, %f346, %p60;
	min.s32 	%r52, %r112, %r188;
	mov.f32 	%f828, 0f00000000;
$L__BB0_61:
	ld.param.u64 	%rd213, [_Z34hstu_hierarchical_attention_kernelPKfS0_S0_S0_Pfiiiiii_param_3];
	add.s32 	%r155, %r203, %r20;
	cvta.to.global.u64 	%rd121, %rd213;
	mul.wide.s32 	%rd122, %r155, 4;
	add.s64 	%rd123, %rd121, %rd122;
	ld.global.f32 	%f347, [%rd123];
	setp.eq.f32 	%p62, %f347, 0f00000000;
	@%p62 bra 	$L__BB0_90;
	setp.lt.s32 	%p63, %r113, 1;
	mul.lo.s32 	%r156, %r203, %r113;
	cvt.s64.s32 	%rd124, %r156;
	add.s64 	%rd15, %rd124, %rd4;
	mov.f32 	%f827, 0f00000000;
	@%p63 bra 	$L__BB0_76;
	setp.lt.u32 	%p64, %r21, 15;
	mov.f32 	%f827, 0f00000000;
	mov.b32 	%r206, 0;
	@%p64 bra 	$L__BB0_66;
	mov.f32 	%f827, 0f00000000;
	mov.b32 	%r204, 0;
$L__BB0_65:
	.pragma "nounroll";
	cvt.u64.u32 	%rd125, %r204;
	mul.wide.u32 	%rd126, %r204, 4;
	add.s64 	%rd127, %rd7, %rd126;
	ld.global.f32 	%f352, [%rd127];
	add.s64 	%rd128, %rd15, %rd125;
	shl.b64 	%rd129, %rd128, 2;
	add.s64 	%rd130, %rd1, %rd129;
	ld.global.f32 	%f353, [%rd130];
	fma.rn.f32 	%f354, %f352, %f353, %f827;
	ld.global.f32 	%f355, [%rd127+4];
	ld.global.f32 	%f356, [%rd130+4];
	fma.rn.f32 	%f357, %f355, %f356, %f354;
	ld.global.f32 	%f358, [%rd127+8];
	ld.global.f32 	%f359, [%rd130+8];
	fma.rn.f32 	%f360, %f358, %f359, %f357;
	ld.global.f32 	%f361, [%rd127+12];
	ld.global.f32 	%f362, [%rd130+12];
	fma.rn.f32 	%f363, %f361, %f362, %f360;
	ld.global.f32 	%f364, [%rd127+16];
	ld.global.f32 	%f365, [%rd130+16];
	fma.rn.f32 	%f366, %f364, %f365, %f363;
	ld.global.f32 	%f367, [%rd127+20];
	ld.global.f32 	%f368, [%rd130+20];
	fma.rn.f32 	%f369, %f367, %f368, %f366;
	ld.global.f32 	%f370, [%rd127+24];
	ld.global.f32 	%f371, [%rd130+24];
	fma.rn.f32 	%f372, %f370, %f371, %f369;
	ld.global.f32 	%f373, [%rd127+28];
	ld.global.f32 	%f374, [%rd130+28];
	fma.rn.f32 	%f375, %f373, %f374, %f372;
	ld.global.f32 	%f376, [%rd127+32];
	ld.global.f32 	%f377, [%rd130+32];
	fma.rn.f32 	%f378, %f376, %f377, %f375;
	ld.global.f32 	%f379, [%rd127+36];
	ld.global.f32 	%f380, [%rd130+36];
	fma.rn.f32 	%f381, %f379, %f380, %f378;
	ld.global.f32 	%f382, [%rd127+40];
	ld.global.f32 	%f383, [%rd130+40];
	fma.rn.f32 	%f384, %f382, %f383, %f381;
	ld.global.f32 	%f385, [%rd127+44];
	ld.global.f32 	%f386, [%rd130+44];
	fma.rn.f32 	%f387, %f385, %f386, %f384;
	ld.global.f32 	%f388, [%rd127+48];
	ld.global.f32 	%f389, [%rd130+48];
	fma.rn.f32 	%f390, %f388, %f389, %f387;
	ld.global.f32 	%f391, [%rd127+52];
	ld.global.f32 	%f392, [%rd130+52];
	fma.rn.f32 	%f393, %f391, %f392, %f390;
	ld.global.f32 	%f394, [%rd127+56];
	ld.global.f32 	%f395, [%rd130+56];
	fma.rn.f32 	%f396, %f394, %f395, %f393;
	ld.global.f32 	%f397, [%rd127+60];
	ld.global.f32 	%f398, [%rd130+60];
	fma.rn.f32 	%f827, %f397, %f398, %f396;
	add.s32 	%r204, %r204, 16;
	setp.ne.s32 	%p65, %r204, %r24;
	mov.u32 	%r206, %r24;
	@%p65 bra 	$L__BB0_65;
$L__BB0_66:
	setp.eq.s32 	%p66, %r22, 0;
	@%p66 bra 	$L__BB0_76;
	add.s32 	%r159, %r22, -1;
	setp.lt.u32 	%p67, %r159, 7;
	@%p67 bra 	$L__BB0_69;
	cvt.u64.u32 	%rd131, %r206;
	mul.wide.u32 	%rd132, %r206, 4;
	add.s64 	%rd133, %rd7, %rd132;
	ld.global.f32 	%f400, [%rd133];
	add.s64 	%rd134, %rd15, %rd131;
	shl.b64 	%rd135, %rd134, 2;
	add.s64 	%rd136, %rd1, %rd135;
	ld.global.f32 	%f401, [%rd136];
	fma.rn.f32 	%f402, %f400, %f401, %f827;
	ld.global.f32 	%f403, [%rd133+4];
	ld.global.f32 	%f404, [%rd136+4];
	fma.rn.f32 	%f405, %f403, %f404, %f402;
	ld.global.f32 	%f406, [%rd133+8];
	ld.global.f32 	%f407, [%rd136+8];
	fma.rn.f32 	%f408, %f406, %f407, %f405;
	ld.global.f32 	%f409, [%rd133+12];
	ld.global.f32 	%f410, [%rd136+12];
	fma.rn.f32 	%f411, %f409, %f410, %f408;
	ld.global.f32 	%f412, [%rd133+16];
	ld.global.f32 	%f413, [%rd136+16];
	fma.rn.f32 	%f414, %f412, %f413, %f411;
	ld.global.f32 	%f415, [%rd133+20];
	ld.global.f32 	%f416, [%rd136+20];
	fma.rn.f32 	%f417, %f415, %f416, %f414;
	ld.global.f32 	%f418, [%rd133+24];
	ld.global.f32 	%f419, [%rd136+24];
	fma.rn.f32 	%f420, %f418, %f419, %f417;
	ld.global.f32 	%f421, [%rd133+28];
	ld.global.f32 	%f422, [%rd136+28];
	fma.rn.f32 	%f827, %f421, %f422, %f420;
	add.s32 	%r206, %r206, 8;
$L__BB0_69:
	setp.eq.s32 	%p68, %r23, 0;
	@%p68 bra 	$L__BB0_76;
	add.s32 	%r160, %r23, -1;
	setp.lt.u32 	%p69, %r160, 3;
	@%p69 bra 	$L__BB0_72;
	cvt.u64.u32 	%rd137, %r206;
	mul.wide.u32 	%rd138, %r206, 4;
	add.s64 	%rd139, %rd7, %rd138;
	ld.global.f32 	%f424, [%rd139];
	add.s64 	%rd140, %rd15, %rd137;
	shl.b64 	%rd141, %rd140, 2;
	add.s64 	%rd142, %rd1, %rd141;
	ld.global.f32 	%f425, [%rd142];
	fma.rn.f32 	%f426, %f424, %f425, %f827;
	ld.global.f32 	%f427, [%rd139+4];
	ld.global.f32 	%f428, [%rd142+4];
	fma.rn.f32 	%f429, %f427, %f428, %f426;
	ld.global.f32 	%f430, [%rd139+8];
	ld.global.f32 	%f431, [%rd142+8];
	fma.rn.f32 	%f432, %f430, %f431, %f429;
	ld.global.f32 	%f433, [%rd139+12];
	ld.global.f32 	%f434, [%rd142+12];
	fma.rn.f32 	%f827, %f433, %f434, %f432;
	add.s32 	%r206, %r206, 4;
$L__BB0_72:
	setp.eq.s32 	%p70, %r25, 0;
	@%p70 bra 	$L__BB0_76;
	setp.eq.s32 	%p71, %r25, 1;
	cvt.u64.u32 	%rd143, %r206;
	mul.wide.u32 	%rd144, %r206, 4;
	add.s64 	%rd16, %rd7, %rd144;
	ld.global.f32 	%f435, [%rd16];
	add.s64 	%rd145, %rd15, %rd143;
	shl.b64 	%rd146, %rd145, 2;
	add.s64 	%rd17, %rd1, %rd146;
	ld.global.f32 	%f436, [%rd17];
	fma.rn.f32 	%f827, %f435, %f436, %f827;
	@%p71 bra 	$L__BB0_76;
	setp.eq.s32 	%p72, %r25, 2;
	ld.global.f32 	%f437, [%rd16+4];
	ld.global.f32 	%f438, [%rd17+4];
	fma.rn.f32 	%f827, %f437, %f438, %f827;
	@%p72 bra 	$L__BB0_76;
	ld.global.f32 	%f439, [%rd16+8];
	ld.global.f32 	%f440, [%rd17+8];
	fma.rn.f32 	%f827, %f439, %f440, %f827;
$L__BB0_76:
	sqrt.rn.f32 	%f441, %f1;
	div.rn.f32 	%f442, %f827, %f441;
	mul.f32 	%f443, %f442, %f48;
	sub.f32 	%f444, %f443, %f816;
	fma.rn.f32 	%f445, %f444, 0f3BBB989D, 0f3F000000;
	cvt.sat.f32.f32 	%f446, %f445;
	mov.f32 	%f447, 0f4B400001;
	mov.f32 	%f448, 0f437C0000;
	fma.rm.f32 	%f449, %f446, %f448, %f447;
	add.f32 	%f450, %f449, 0fCB40007F;
	neg.f32 	%f451, %f450;
	fma.rn.f32 	%f452, %f444, 0f3FB8AA3B, %f451;
	fma.rn.f32 	%f453, %f444, 0f32A57060, %f452;
	mov.b32 	%r161, %f449;
	shl.b32 	%r162, %r161, 23;
	mov.b32 	%f454, %r162;
	ex2.approx.ftz.f32 	%f455, %f453;
	mul.f32 	%f67, %f455, %f454;
	add.f32 	%f828, %f828, %f67;
	@%p63 bra 	$L__BB0_90;
	setp.lt.u32 	%p74, %r21, 15;
	mov.b32 	%r210, 0;
	@%p74 bra 	$L__BB0_80;
	mov.b32 	%r208, 0;
$L__BB0_79:
	.pragma "nounroll";
	ld.param.u64 	%rd206, [_Z34hstu_hierarchical_attention_kernelPKfS0_S0_S0_Pfiiiiii_param_2];
	cvt.u64.u32 	%rd147, %r208;
	add.s64 	%rd148, %rd15, %rd147;
	cvta.to.global.u64 	%rd149, %rd206;
	shl.b64 	%rd150, %rd148, 2;
	add.s64 	%rd151, %rd149, %rd150;
	ld.global.f32 	%f456, [%rd151];
	mul.wide.u32 	%rd152, %r208, 4;
	add.s64 	%rd153, %rd3, %rd152;
	ld.local.v4.f32 	{%f457, %f458, %f459, %f460}, [%rd153];
	fma.rn.f32 	%f461, %f67, %f456, %f457;
	ld.global.f32 	%f462, [%rd151+4];
	fma.rn.f32 	%f463, %f67, %f462, %f458;
	ld.global.f32 	%f464, [%rd151+8];
	fma.rn.f32 	%f465, %f67, %f464, %f459;
	ld.global.f32 	%f466, [%rd151+12];
	fma.rn.f32 	%f467, %f67, %f466, %f460;
	st.local.v4.f32 	[%rd153], {%f461, %f463, %f465, %f467};
	ld.global.f32 	%f468, [%rd151+16];
	ld.local.v4.f32 	{%f469, %f470, %f471, %f472}, [%rd153+16];
	fma.rn.f32 	%f473, %f67, %f468, %f469;
	ld.global.f32 	%f474, [%rd151+20];
	fma.rn.f32 	%f475, %f67, %f474, %f470;
	ld.global.f32 	%f476, [%rd151+24];
	fma.rn.f32 	%f477, %f67, %f476, %f471;
	ld.global.f32 	%f478, [%rd151+28];
	fma.rn.f32 	%f479, %f67, %f478, %f472;
	st.local.v4.f32 	[%rd153+16], {%f473, %f475, %f477, %f479};
	ld.global.f32 	%f480, [%rd151+32];
	ld.local.v4.f32 	{%f481, %f482, %f483, %f484}, [%rd153+32];
	fma.rn.f32 	%f485, %f67, %f480, %f481;
	ld.global.f32 	%f486, [%rd151+36];
	fma.rn.f32 	%f487, %f67, %f486, %f482;
	ld.global.f32 	%f488, [%rd151+40];
	fma.rn.f32 	%f489, %f67, %f488, %f483;
	ld.global.f32 	%f490, [%rd151+44];
	fma.rn.f32 	%f491, %f67, %f490, %f484;
	st.local.v4.f32 	[%rd153+32], {%f485, %f487, %f489, %f491};
	ld.global.f32 	%f492, [%rd151+48];
	ld.local.v4.f32 	{%f493, %f494, %f495, %f496}, [%rd153+48];
	fma.rn.f32 	%f497, %f67, %f492, %f493;
	ld.global.f32 	%f498, [%rd151+52];
	fma.rn.f32 	%f499, %f67, %f498, %f494;
	ld.global.f32 	%f500, [%rd151+56];
	fma.rn.f32 	%f501, %f67, %f500, %f495;
	ld.global.f32 	%f502, [%rd151+60];
	fma.rn.f32 	%f503, %f67, %f502, %f496;
	st.local.v4.f32 	[%rd153+48], {%f497, %f499, %f501, %f503};
	add.s32 	%r208, %r208, 16;
	setp.ne.s32 	%p75, %r208, %r24;
	mov.u32 	%r210, %r24;
	@%p75 bra 	$L__BB0_79;
$L__BB0_80:
	setp.eq.s32 	%p76, %r22, 0;
	@%p76 bra 	$L__BB0_90;
	add.s32 	%r165, %r22, -1;
	setp.lt.u32 	%p77, %r165, 7;
	@%p77 bra 	$L__BB0_83;
	ld.param.u64 	%rd207, [_Z34hstu_hierarchical_attention_kernelPKfS0_S0_S0_Pfiiiiii_param_2];
	cvt.u64.u32 	%rd154, %r210;
	add.s64 	%rd155, %rd15, %rd154;
	cvta.to.global.u64 	%rd156, %rd207;
	shl.b64 	%rd157, %rd155, 2;
	add.s64 	%rd158, %rd156, %rd157;
	ld.global.f32 	%f504, [%rd158];
	mul.wide.u32 	%rd159, %r210, 4;
	add.s64 	%rd160, %rd3, %rd159;
	ld.local.f32 	%f505, [%rd160];
	fma.rn.f32 	%f506, %f67, %f504, %f505;
	st.local.f32 	[%rd160], %f506;
	ld.global.f32 	%f507, [%rd158+4];
	ld.local.f32 	%f508, [%rd160+4];
	fma.rn.f32 	%f509, %f67, %f507, %f508;
	st.local.f32 	[%rd160+4], %f509;
	ld.global.f32 	%f510, [%rd158+8];
	ld.local.f32 	%f511, [%rd160+8];
	fma.rn.f32 	%f512, %f67, %f510, %f511;
	st.local.f32 	[%rd160+8], %f512;
	ld.global.f32 	%f513, [%rd158+12];
	ld.local.f32 	%f514, [%rd160+12];
	fma.rn.f32 	%f515, %f67, %f513, %f514;
	st.local.f32 	[%rd160+12], %f515;
	ld.global.f32 	%f516, [%rd158+16];
	ld.local.f32 	%f517, [%rd160+16];
	fma.rn.f32 	%f518, %f67, %f516, %f517;
	st.local.f32 	[%rd160+16], %f518;
	ld.global.f32 	%f519, [%rd158+20];
	ld.local.f32 	%f520, [%rd160+20];
	fma.rn.f32 	%f521, %f67, %f519, %f520;
	st.local.f32 	[%rd160+20], %f521;
	ld.global.f32 	%f522, [%rd158+24];
	ld.local.f32 	%f523, [%rd160+24];
	fma.rn.f32 	%f524, %f67, %f522, %f523;
	st.local.f32 	[%rd160+24], %f524;
	ld.global.f32 	%f525, [%rd158+28];
	ld.local.f32 	%f526, [%rd160+28];
	fma.rn.f32 	%f527, %f67, %f525, %f526;
	st.local.f32 	[%rd160+28], %f527;
	add.s32 	%r210, %r210, 8;
$L__BB0_83:
	setp.eq.s32 	%p78, %r23, 0;
	@%p78 bra 	$L__BB0_90;
	add.s32 	%r166, %r23, -1;
	setp.lt.u32 	%p79, %r166, 3;
	@%p79 bra 	$L__BB0_86;
	ld.param.u64 	%rd208, [_Z34hstu_hierarchical_attention_kernelPKfS0_S0_S0_Pfiiiiii_param_2];
	cvt.u64.u32 	%rd161, %r210;
	add.s64 	%rd162, %rd15, %rd161;
	cvta.to.global.u64 	%rd163, %rd208;
	shl.b64 	%rd164, %rd162, 2;
	add.s64 	%rd165, %rd163, %rd164;
	ld.global.f32 	%f528, [%rd165];
	mul.wide.u32 	%rd166, %r210, 4;
	add.s64 	%rd167, %rd3, %rd166;
	ld.local.f32 	%f529, [%rd167];
	fma.rn.f32 	%f530, %f67, %f528, %f529;
	st.local.f32 	[%rd167], %f530;
	ld.global.f32 	%f531, [%rd165+4];
	ld.local.f32 	%f532, [%rd167+4];
	fma.rn.f32 	%f533, %f67, %f531, %f532;
	st.local.f32 	[%rd167+4], %f533;
	ld.global.f32 	%f534, [%rd165+8];
	ld.local.f32 	%f535, [%rd167+8];
	fma.rn.f32 	%f536, %f67, %f534, %f535;
	st.local.f32 	[%rd167+8], %f536;
	ld.global.f32 	%f537, [%rd165+12];
	ld.local.f32 	%f538, [%rd167+12];
	fma.rn.f32 	%f539, %f67, %f537, %f538;
	st.local.f32 	[%rd167+12], %f539;
	add.s32 	%r210, %r210, 4;
$L__BB0_86:
	setp.eq.s32 	%p80, %r25, 0;
	@%p80 bra 	$L__BB0_90;
	ld.param.u64 	%rd209, [_Z34hstu_hierarchical_attention_kernelPKfS0_S0_S0_Pfiiiiii_param_2];
	setp.eq.s32 	%p81, %r25, 1;
	cvt.u64.u32 	%rd168, %r210;
	add.s64 	%rd169, %rd15, %rd168;
	cvta.to.global.u64 	%rd170, %rd209;
	shl.b64 	%rd171, %rd169, 2;
	add.s64 	%rd18, %rd170, %rd171;
	ld.global.f32 	%f540, [%rd18];
	mul.wide.u32 	%rd172, %r210, 4;
	add.s64 	%rd19, %rd3, %rd172;
	ld.local.f32 	%f541, [%rd19];
	fma.rn.f32 	%f542, %f67, %f540, %f541;
	st.local.f32 	[%rd19], %f542;
	@%p81 bra 	$L__BB0_90;
	setp.eq.s32 	%p82, %r25, 2;
	ld.global.f32 	%f543, [%rd18+4];
	ld.local.f32 	%f544, [%rd19+4];
	fma.rn.f32 	%f545, %f67, %f543, %f544;
	st.local.f32 	[%rd19+4], %f545;
	@%p82 bra 	$L__BB0_90;
	ld.global.f32 	%f546, [%rd18+8];
	ld.local.f32 	%f547, [%rd19+8];
	fma.rn.f32 	%f548, %f67, %f546, %f547;
	st.local.f32 	[%rd19+8], %f548;
$L__BB0_90:
	add.s32 	%r203, %r203, 1;
	setp.ne.s32 	%p83, %r203, %r52;
	@%p83 bra 	$L__BB0_61;
$L__BB0_91:
	setp.leu.f32 	%p84, %f828, 0f00000000;
	@%p84 bra 	$L__BB0_106;
	ld.param.u32 	%r176, [_Z34hstu_hierarchical_attention_kernelPKfS0_S0_S0_Pfiiiiii_param_9];
	setp.lt.s32 	%p85, %r113, 1;
	cvt.rn.f32.u32 	%f549, %r189;
	cvt.rn.f32.u32 	%f550, %r176;
	div.rn.f32 	%f71, %f549, %f550;
	add.f32 	%f830, %f830, %f71;
	@%p85 bra 	$L__BB0_106;
	setp.lt.u32 	%p86, %r21, 15;
	mov.b32 	%r214, 0;
	@%p86 bra 	$L__BB0_96;
	mov.b32 	%r212, 0;
$L__BB0_95:
	.pragma "nounroll";
	mul.wide.u32 	%rd173, %r212, 4;
	add.s64 	%rd174, %rd3, %rd173;
	ld.local.v4.f32 	{%f551, %f552, %f553, %f554}, [%rd174];
	mul.f32 	%f555, %f71, %f551;
	div.rn.f32 	%f556, %f555, %f828;
	add.s64 	%rd175, %rd2, %rd173;
	ld.local.v4.f32 	{%f557, %f558, %f559, %f560}, [%rd175];
	add.f32 	%f561, %f557, %f556;
	mul.f32 	%f562, %f71, %f552;
	div.rn.f32 	%f563, %f562, %f828;
	add.f32 	%f564, %f558, %f563;
	mul.f32 	%f565, %f71, %f553;
	div.rn.f32 	%f566, %f565, %f828;
	add.f32 	%f567, %f559, %f566;
	mul.f32 	%f568, %f71, %f554;
	div.rn.f32 	%f569, %f568, %f828;
	add.f32 	%f570, %f560, %f569;
	st.local.v4.f32 	[%rd175], {%f561, %f564, %f567, %f570};
	ld.local.v4.f32 	{%f571, %f572, %f573, %f574}, [%rd174+16];
	mul.f32 	%f575, %f71, %f571;
	div.rn.f32 	%f576, %f575, %f828;
	ld.local.v4.f32 	{%f577, %f578, %f579, %f580}, [%rd175+16];
	add.f32 	%f581, %f577, %f576;
	mul.f32 	%f582, %f71, %f572;
	div.rn.f32 	%f583, %f582, %f828;
	add.f32 	%f584, %f578, %f583;
	mul.f32 	%f585, %f71, %f573;
	div.rn.f32 	%f586, %f585, %f828;
	add.f32 	%f587, %f579, %f586;
	mul.f32 	%f588, %f71, %f574;
	div.rn.f32 	%f589, %f588, %f828;
	add.f32 	%f590, %f580, %f589;
	st.local.v4.f32 	[%rd175+16], {%f581, %f584, %f587, %f590};
	ld.local.v4.f32 	{%f591, %f592, %f593, %f594}, [%rd174+32];
	mul.f32 	%f595, %f71, %f591;
	div.rn.f32 	%f596, %f595, %f828;
	ld.local.v4.f32 	{%f597, %f598, %f599, %f600}, [%rd175+32];
	add.f32 	%f601, %f597, %f596;
	mul.f32 	%f602, %f71, %f592;
	div.rn.f32 	%f603, %f602, %f828;
	add.f32 	%f604, %f598, %f603;
	mul.f32 	%f605, %f71, %f593;
	div.rn.f32 	%f606, %f605, %f828;
	add.f32 	%f607, %f599, %f606;
	mul.f32 	%f608, %f71, %f594;
	div.rn.f32 	%f609, %f608, %f828;
	add.f32 	%f610, %f600, %f609;
	st.local.v4.f32 	[%rd175+32], {%f601, %f604, %f607, %f610};
	ld.local.v4.f32 	{%f611, %f612, %f613, %f614}, [%rd174+48];
	mul.f32 	%f615, %f71, %f611;
	div.rn.f32 	%f616, %f615, %f828;
	ld.local.v4.f32 	{%f617, %f618, %f619, %f620}, [%rd175+48];
	add.f32 	%f621, %f617, %f616;
	mul.f32 	%f622, %f71, %f612;
	div.rn.f32 	%f623, %f622, %f828;
	add.f32 	%f624, %f618, %f623;
	mul.f32 	%f625, %f71, %f613;
	div.rn.f32 	%f626, %f625, %f828;
	add.f32 	%f627, %f619, %f626;
	mul.f32 	%f628, %f71, %f614;
	div.rn.f32 	%f629, %f628, %f828;
	add.f32 	%f630, %f620, %f629;
	st.local.v4.f32 	[%rd175+48], {%f621, %f624, %f627, %f630};
	add.s32 	%r212, %r212, 16;
	setp.ne.s32 	%p87, %r212, %r24;
	mov.u32 	%r214, %r24;
	@%p87 bra 	$L__BB0_95;
$L__BB0_96:
	setp.eq.s32 	%p88, %r22, 0;
	@%p88 bra 	$L__BB0_106;
	add.s32 	%r169, %r22, -1;
	setp.lt.u32 	%p89, %r169, 7;
	@%p89 bra 	$L__BB0_99;
	mul.wide.u32 	%rd176, %r214, 4;
	add.s64 	%rd177, %rd3, %rd176;
	ld.local.f32 	%f631, [%rd177];
	mul.f32 	%f632, %f71, %f631;
	div.rn.f32 	%f633, %f632, %f828;
	add.s64 	%rd178, %rd2, %rd176;
	ld.local.f32 	%f634, [%rd178];
	add.f32 	%f635, %f634, %f633;
	st.local.f32 	[%rd178], %f635;
	ld.local.f32 	%f636, [%rd177+4];
	mul.f32 	%f637, %f71, %f636;
	div.rn.f32 	%f638, %f637, %f828;
	ld.local.f32 	%f639, [%rd178+4];
	add.f32 	%f640, %f639, %f638;
	st.local.f32 	[%rd178+4], %f640;
	ld.local.f32 	%f641, [%rd177+8];
	mul.f32 	%f642, %f71, %f641;
	div.rn.f32 	%f643, %f642, %f828;
	ld.local.f32 	%f644, [%rd178+8];
	add.f32 	%f645, %f644, %f643;
	st.local.f32 	[%rd178+8], %f645;
	ld.local.f32 	%f646, [%rd177+12];
	mul.f32 	%f647, %f71, %f646;
	div.rn.f32 	%f648, %f647, %f828;
	ld.local.f32 	%f649, [%rd178+12];
	add.f32 	%f650, %f649, %f648;
	st.local.f32 	[%rd178+12], %f650;
	ld.local.f32 	%f651, [%rd177+16];
	mul.f32 	%f652, %f71, %f651;
	div.rn.f32 	%f653, %f652, %f828;
	ld.local.f32 	%f654, [%rd178+16];
	add.f32 	%f655, %f654, %f653;
	st.local.f32 	[%rd178+16], %f655;
	ld.local.f32 	%f656, [%rd177+20];
	mul.f32 	%f657, %f71, %f656;
	div.rn.f32 	%f658, %f657, %f828;
	ld.local.f32 	%f659, [%rd178+20];
	add.f32 	%f660, %f659, %f658;
	st.local.f32 	[%rd178+20], %f660;
	ld.local.f32 	%f661, [%rd177+24];
	mul.f32 	%f662, %f71, %f661;
	div.rn.f32 	%f663, %f662, %f828;
	ld.local.f32 	%f664, [%rd178+24];
	add.f32 	%f665, %f664, %f663;
	st.local.f32 	[%rd178+24], %f665;
	ld.local.f32 	%f666, [%rd177+28];
	mul.f32 	%f667, %f71, %f666;
	div.rn.f32 	%f668, %f667, %f828;
	ld.local.f32 	%f669, [%rd178+28];
	add.f32 	%f670, %f669, %f668;
	st.local.f32 	[%rd178+28], %f670;
	add.s32 	%r214, %r214, 8;
$L__BB0_99:
	setp.eq.s32 	%p90, %r23, 0;
	@%p90 bra 	$L__BB0_106;
	add.s32 	%r170, %r23, -1;
	setp.lt.u32 	%p91, %r170, 3;
	@%p91 bra 	$L__BB0_102;
	mul.wide.u32 	%rd179, %r214, 4;
	add.s64 	%rd180, %rd3, %rd179;
	ld.local.f32 	%f671, [%rd180];
	mul.f32 	%f672, %f71, %f671;
	div.rn.f32 	%f673, %f672, %f828;
	add.s64 	%rd181, %rd2, %rd179;
	ld.local.f32 	%f674, [%rd181];
	add.f32 	%f675, %f674, %f673;
	st.local.f32 	[%rd181], %f675;
	ld.local.f32 	%f676, [%rd180+4];
	mul.f32 	%f677, %f71, %f676;
	div.rn.f32 	%f678, %f677, %f828;
	ld.local.f32 	%f679, [%rd181+4];
	add.f32 	%f680, %f679, %f678;
	st.local.f32 	[%rd181+4], %f680;
	ld.local.f32 	%f681, [%rd180+8];
	mul.f32 	%f682, %f71, %f681;
	div.rn.f32 	%f683, %f682, %f828;
	ld.local.f32 	%f684, [%rd181+8];
	add.f32 	%f685, %f684, %f683;
	st.local.f32 	[%rd181+8], %f685;
	ld.local.f32 	%f686, [%rd180+12];
	mul.f32 	%f687, %f71, %f686;
	div.rn.f32 	%f688, %f687, %f828;
	ld.local.f32 	%f689, [%rd181+12];
	add.f32 	%f690, %f689, %f688;
	st.local.f32 	[%rd181+12], %f690;
	add.s32 	%r214, %r214, 4;
$L__BB0_102:
	setp.eq.s32 	%p92, %r25, 0;
	@%p92 bra 	$L__BB0_106;
	setp.eq.s32 	%p93, %r25, 1;
	mul.wide.u32 	%rd182, %r214, 4;
	add.s64 	%rd20, %rd3, %rd182;
	ld.local.f32 	%f691, [%rd20];
	mul.f32 	%f692, %f71, %f691;
	div.rn.f32 	%f693, %f692, %f828;
	add.s64 	%rd21, %rd2, %rd182;
	ld.local.f32 	%f694, [%rd21];
	add.f32 	%f695, %f694, %f693;
	st.local.f32 	[%rd21], %f695;
	@%p93 bra 	$L__BB0_106;
	setp.eq.s32 	%p94, %r25, 2;
	ld.local.f32 	%f696, [%rd20+4];
	mul.f32 	%f697, %f71, %f696;
	div.rn.f32 	%f698, %f697, %f828;
	ld.local.f32 	%f699, [%rd21+4];
	add.f32 	%f700, %f699, %f698;
	st.local.f32 	[%rd21+4], %f700;
	@%p94 bra 	$L__BB0_106;
	ld.local.f32 	%f701, [%rd20+8];
	mul.f32 	%f702, %f71, %f701;
	div.rn.f32 	%f703, %f702, %f828;
	ld.local.f32 	%f704, [%rd21+8];
	add.f32 	%f705, %f704, %f703;
	st.local.f32 	[%rd21+8], %f705;
$L__BB0_106:
	ld.param.u32 	%r181, [_Z34hstu_hierarchical_attention_kernelPKfS0_S0_S0_Pfiiiiii_param_10];
	ld.param.u32 	%r177, [_Z34hstu_hierarchical_attention_kernelPKfS0_S0_S0_Pfiiiiii_param_9];
	add.s32 	%r188, %r188, %r181;
	setp.ne.s32 	%p95, %r189, %r177;
	@%p95 bra 	$L__BB0_16;
$L__BB0_107:
	ld.param.u64 	%rd214, [_Z34hstu_hierarchical_attention_kernelPKfS0_S0_S0_Pfiiiiii_param_4];
	cvta.to.global.u64 	%rd22, %rd214;
	shl.b64 	%rd183, %rd5, 2;
	add.s64 	%rd23, %rd22, %rd183;
	setp.gt.f32 	%p96, %f830, 0f00000000;
	@%p96 bra 	$L__BB0_125;
	setp.lt.s32 	%p97, %r113, 1;
	@%p97 bra 	$L__BB0_138;
	add.s32 	%r172, %r113, -1;
	and.b32  	%r81, %r113, 15;
	setp.lt.u32 	%p98, %r172, 15;
	mov.b32 	%r222, 0;
	@%p98 bra 	$L__BB0_112;
	and.b32  	%r222, %r113, 2147483632;
	neg.s32 	%r217, %r222;
	add.s64 	%rd218, %rd2, 32;
	add.s64 	%rd185, %rd183, %rd22;
	add.s64 	%rd217, %rd185, 32;
$L__BB0_111:
	.pragma "nounroll";
	ld.local.v4.f32 	{%f706, %f707, %f708, %f709}, [%rd218+-32];
	st.global.f32 	[%rd217+-32], %f706;
	st.global.f32 	[%rd217+-28], %f707;
	st.global.f32 	[%rd217+-24], %f708;
	st.global.f32 	[%rd217+-20], %f709;
	ld.local.v4.f32 	{%f710, %f711, %f712, %f713}, [%rd218+-16];
	st.global.f32 	[%rd217+-16], %f710;
	st.global.f32 	[%rd217+-12], %f711;
	st.global.f32 	[%rd217+-8], %f712;
	st.global.f32 	[%rd217+-4], %f713;
	ld.local.v4.f32 	{%f714, %f715, %f716, %f717}, [%rd218];
	st.global.f32 	[%rd217], %f714;
	st.global.f32 	[%rd217+4], %f715;
	st.global.f32 	[%rd217+8], %f716;
	st.global.f32 	[%rd217+12], %f717;
	ld.local.v4.f32 	{%f718, %f719, %f720, %f721}, [%rd218+16];
	st.global.f32 	[%rd217+16], %f718;
	st.global.f32 	[%rd217+20], %f719;
	st.global.f32 	[%rd217+24], %f720;
	st.global.f32 	[%rd217+28], %f721;
	add.s32 	%r217, %r217, 16;
	add.s64 	%rd218, %rd218, 64;
	add.s64 	%rd217, %rd217, 64;
	setp.eq.s32 	%p99, %r217, 0;
	@%p99 bra 	$L__BB0_112;
	bra.uni 	$L__BB0_111;
$L__BB0_112:
	setp.eq.s32 	%p100, %r81, 0;
	@%p100 bra 	$L__BB0_138;
	and.b32  	%r102, %r113, 7;
	setp.lt.u32 	%p101, %r81, 8;
	@%p101 bra 	$L__BB0_115;
	mul.wide.u32 	%rd186, %r222, 4;
	add.s64 	%rd187, %rd2, %rd186;
	ld.local.f32 	%f722, [%rd187];
	add.s64 	%rd188, %rd23, %rd186;
	st.global.f32 	[%rd188], %f722;
	ld.local.f32 	%f723, [%rd187+4];
	st.global.f32 	[%rd188+4], %f723;
	ld.local.f32 	%f724, [%rd187+8];
	st.global.f32 	[%rd188+8], %f724;
	ld.local.f32 	%f725, [%rd187+12];
	st.global.f32 	[%rd188+12], %f725;
	ld.local.f32 	%f726, [%rd187+16];
	st.global.f32 	[%rd188+16], %f726;
	ld.local.f32 	%f727, [%rd187+20];
	st.global.f32 	[%rd188+20], %f727;
	ld.local.f32 	%f728, [%rd187+24];
	st.global.f32 	[%rd188+24], %f728;
	ld.local.f32 	%f729, [%rd187+28];
	st.global.f32 	[%rd188+28], %f729;
	add.s32 	%r222, %r222, 8;
$L__BB0_115:
	setp.eq.s32 	%p102, %r102, 0;
	@%p102 bra 	$L__BB0_138;
	and.b32  	%r105, %r113, 3;
	setp.lt.u32 	%p103, %r102, 4;
	@%p103 bra 	$L__BB0_118;
	mul.wide.u32 	%rd189, %r222, 4;
	add.s64 	%rd190, %rd2, %rd189;
	ld.local.f32 	%f730, [%rd190];
	add.s64 	%rd191, %rd23, %rd189;
	st.global.f32 	[%rd191], %f730;
	ld.local.f32 	%f731, [%rd190+4];
	st.global.f32 	[%rd191+4], %f731;
	ld.local.f32 	%f732, [%rd190+8];
	st.global.f32 	[%rd191+8], %f732;
	ld.local.f32 	%f733, [%rd190+12];
	st.global.f32 	[%rd191+12], %f733;
	add.s32 	%r222, %r222, 4;
$L__BB0_118:
	setp.eq.s32 	%p104, %r105, 0;
	@%p104 bra 	$L__BB0_138;
	mul.wide.u32 	%rd193, %r222, 4;
	add.s64 	%rd194, %rd183, %rd193;
	add.s64 	%rd222, %rd22, %rd194;
	add.s64 	%rd221, %rd2, %rd193;
	neg.s32 	%r225, %r105;
$L__BB0_120:
	.pragma "nounroll";
	ld.local.f32 	%f734, [%rd221];
	st.global.f32 	[%rd222], %f734;
	add.s64 	%rd222, %rd222, 4;
	add.s64 	%rd221, %rd221, 4;
	add.s32 	%r225, %r225, 1;
	setp.ne.s32 	%p105, %r225, 0;
	@%p105 bra 	$L__BB0_120;
	bra.uni 	$L__BB0_138;
$L__BB0_121:
	setp.nan.f32 	%p23, %f6, %f6;
	selp.f32 	%f43, %f7, %f5, %p23;
	add.s32 	%r201, %r20, %r203;
	mov.f32 	%f816, 0fE0AD78EC;
	mov.u32 	%r202, %r203;
$L__BB0_122:
	mul.wide.s32 	%rd65, %r201, 4;
	add.s64 	%rd66, %rd14, %rd65;
	ld.global.f32 	%f117, [%rd66];
	setp.eq.f32 	%p24, %f117, 0f00000000;
	@%p24 bra 	$L__BB0_124;
	sqrt.rn.f32 	%f118, %f1;
	mov.f32 	%f119, 0f00000000;
	div.rn.f32 	%f120, %f119, %f118;
	mul.f32 	%f121, %f120, %f43;
	setp.gt.f32 	%p25, %f121, %f816;
	selp.f32 	%f816, %f121, %f816, %p25;
$L__BB0_124:
	add.s32 	%r202, %r202, 1;
	add.s32 	%r201, %r201, 1;
	setp.lt.s32 	%p26, %r202, %r30;
	@%p26 bra 	$L__BB0_122;
	bra.uni 	$L__BB0_59;
$L__BB0_125:
	setp.lt.s32 	%p106, %r113, 1;
	@%p106 bra 	$L__BB0_138;
	add.s32 	%r174, %r113, -1;
	and.b32  	%r84, %r113, 15;
	setp.lt.u32 	%p107, %r174, 15;
	mov.b32 	%r219, 0;
	@%p107 bra 	$L__BB0_129;
	and.b32  	%r219, %r113, 2147483632;
	neg.s32 	%r216, %r219;
	add.s64 	%rd216, %rd2, 32;
	add.s64 	%rd196, %rd183, %rd22;
	add.s64 	%rd215, %rd196, 32;
$L__BB0_128:
	.pragma "nounroll";
	ld.local.v4.f32 	{%f735, %f736, %f737, %f738}, [%rd216+-32];
	div.rn.f32 	%f739, %f735, %f830;
	st.global.f32 	[%rd215+-32], %f739;
	div.rn.f32 	%f740, %f736, %f830;
	st.global.f32 	[%rd215+-28], %f740;
	div.rn.f32 	%f741, %f737, %f830;
	st.global.f32 	[%rd215+-24], %f741;
	div.rn.f32 	%f742, %f738, %f830;
	st.global.f32 	[%rd215+-20], %f742;
	ld.local.v4.f32 	{%f743, %f744, %f745, %f746}, [%rd216+-16];
	div.rn.f32 	%f747, %f743, %f830;
	st.global.f32 	[%rd215+-16], %f747;
	div.rn.f32 	%f748, %f744, %f830;
	st.global.f32 	[%rd215+-12], %f748;
	div.rn.f32 	%f749, %f745, %f830;
	st.global.f32 	[%rd215+-8], %f749;
	div.rn.f32 	%f750, %f746, %f830;
	st.global.f32 	[%rd215+-4], %f750;
	ld.local.v4.f32 	{%f751, %f752, %f753, %f754}, [%rd216];
	div.rn.f32 	%f755, %f751, %f830;
	st.global.f32 	[%rd215], %f755;
	div.rn.f32 	%f756, %f752, %f830;
	st.global.f32 	[%rd215+4], %f756;
	div.rn.f32 	%f757, %f753, %f830;
	st.global.f32 	[%rd215+8], %f757;
	div.rn.f32 	%f758, %f754, %f830;
	st.global.f32 	[%rd215+12], %f758;
	ld.local.v4.f32 	{%f759, %f760, %f761, %f762}, [%rd216+16];
	div.rn.f32 	%f763, %f759, %f830;
	st.global.f32 	[%rd215+16], %f763;
	div.rn.f32 	%f764, %f760, %f830;
	st.global.f32 	[%rd215+20], %f764;
	div.rn.f32 	%f765, %f761, %f830;
	st.global.f32 	[%rd215+24], %f765;
	div.rn.f32 	%f766, %f762, %f830;
	st.global.f32 	[%rd215+28], %f766;
	add.s32 	%r216, %r216, 16;
	add.s64 	%rd216, %rd216, 64;
	add.s64 	%rd215, %rd215, 64;
	setp.eq.s32 	%p108, %r216, 0;
	@%p108 bra 	$L__BB0_129;
	bra.uni 	$L__BB0_128;
$L__BB0_129:
	setp.eq.s32 	%p109, %r84, 0;
	@%p109 bra 	$L__BB0_138;
	and.b32  	%r92, %r113, 7;
	setp.lt.u32 	%p110, %r84, 8;
	@%p110 bra 	$L__BB0_132;
	mul.wide.u32 	%rd197, %r219, 4;
	add.s64 	%rd198, %rd2, %rd197;
	ld.local.f32 	%f767, [%rd198];
	div.rn.f32 	%f768, %f767, %f830;
	add.s64 	%rd199, %rd23, %rd197;
	st.global.f32 	[%rd199], %f768;
	ld.local.f32 	%f769, [%rd198+4];
	div.rn.f32 	%f770, %f769, %f830;
	st.global.f32 	[%rd199+4], %f770;
	ld.local.f32 	%f771, [%rd198+8];
	div.rn.f32 	%f772, %f771, %f830;
	st.global.f32 	[%rd199+8], %f772;
	ld.local.f32 	%f773, [%rd198+12];
	div.rn.f32 	%f774, %f773, %f830;
	st.global.f32 	[%rd199+12], %f774;
	ld.local.f32 	%f775, [%rd198+16];
	div.rn.f32 	%f776, %f775, %f830;
	st.global.f32 	[%rd199+16], %f776;
	ld.local.f32 	%f777, [%rd198+20];
	div.rn.f32 	%f778, %f777, %f830;
	st.global.f32 	[%rd199+20], %f778;
	ld.local.f32 	%f779, [%rd198+24];
	div.rn.f32 	%f780, %f779, %f830;
	st.global.f32 	[%rd199+24], %f780;
	ld.local.f32 	%f781, [%rd198+28];
	div.rn.f32 	%f782, %f781, %f830;
	st.global.f32 	[%rd199+28], %f782;
	add.s32 	%r219, %r219, 8;
$L__BB0_132:
	setp.eq.s32 	%p111, %r92, 0;
	@%p111 bra 	$L__BB0_138;
	and.b32  	%r95, %r113, 3;
	setp.lt.u32 	%p112, %r92, 4;
	@%p112 bra 	$L__BB0_135;
	mul.wide.u32 	%rd200, %r219, 4;
	add.s64 	%rd201, %rd2, %rd200;
	ld.local.f32 	%f783, [%rd201];
	div.rn.f32 	%f784, %f783, %f830;
	add.s64 	%rd202, %rd23, %rd200;
	st.global.f32 	[%rd202], %f784;
	ld.local.f32 	%f785, [%rd201+4];
	div.rn.f32 	%f786, %f785, %f830;
	st.global.f32 	[%rd202+4], %f786;
	ld.local.f32 	%f787, [%rd201+8];
	div.rn.f32 	%f788, %f787, %f830;
	st.global.f32 	[%rd202+8], %f788;
	ld.local.f32 	%f789, [%rd201+12];
	div.rn.f32 	%f790, %f789, %f830;
	st.global.f32 	[%rd202+12], %f790;
	add.s32 	%r219, %r219, 4;
$L__BB0_135:
	setp.eq.s32 	%p113, %r95, 0;
	@%p113 bra 	$L__BB0_138;
	mul.wide.u32 	%rd204, %r219, 4;
	add.s64 	%rd205, %rd183, %rd204;
	add.s64 	%rd220, %rd22, %rd205;
	add.s64 	%rd219, %rd2, %rd204;
	neg.s32 	%r221, %r95;
$L__BB0_137:
	.pragma "nounroll";
	ld.local.f32 	%f791, [%rd219];
	div.rn.f32 	%f792, %f791, %f830;
	st.global.f32 	[%rd220], %f792;
	add.s64 	%rd220, %rd220, 4;
	add.s64 	%rd219, %rd219, 4;
	add.s32 	%r221, %r221, 1;
	setp.eq.s32 	%p114, %r221, 0;
	@%p114 bra 	$L__BB0_138;
	bra.uni 	$L__BB0_137;
$L__BB0_138:
	ret;

}


// ===== COMPILED SASS (sm_100) =====

	.target	sm_100

	.elftype	@"ET_EXEC"


//--------------------- .note.nv.tkinfo           --------------------------
	.section	.note.nv.tkinfo,"",@"SHT_NOTE"
	.sectionflags	@"SHF_NOTE_NV_TKINFO"
	.tkinfo
        /*0018*/ 	.word	0x00000002
        /*0030*/ 	.string	""
        /*0030*/ 	.string	"ptxas"
        /*0030*/ 	.string	"Cuda compilation tools, release 13.0, V13.0.88"
        /*0030*/ 	.string	"Build cuda_13.0.r13.0/compiler.36424714_0"
        /*0030*/ 	.string	"-arch sm_100 -m 64 "



//--------------------- .note.nv.cuinfo           --------------------------
	.section	.note.nv.cuinfo,"",@"SHT_NOTE"
	.sectionflags	@"SHF_NOTE_NV_CUINFO"
        /*0018*/ 	.short	0x0002
        /*001a*/ 	.short	0x0064
        /*001c*/ 	.short	0x0082
	.zero		2


//--------------------- .nv.info                  --------------------------
	.section	.nv.info,"",@"SHT_CUDA_INFO"
	.align	4


	//----- nvinfo : EIATTR_REGCOUNT
	.align		4
        /*0000*/ 	.byte	0x04, 0x2f
        /*0002*/ 	.short	(.L_1 - .L_0)
	.align		4
.L_0:
        /*0004*/ 	.word	index@(_Z34hstu_hierarchical_attention_kernelPKfS0_S0_S0_Pfiiiiii)
        /*0008*/ 	.word	0x00000022


	//----- nvinfo : EIATTR_FRAME_SIZE
	.align		4
.L_1:
        /*000c*/ 	.byte	0x04, 0x11
        /*000e*/ 	.short	(.L_3 - .L_2)
	.align		4
.L_2:
        /*0010*/ 	.word	index@($__internal_1_$__cuda_sm3x_div_rn_noftz_f32_slowpath)
        /*0014*/ 	.word	0x00000800


	//----- nvinfo : EIATTR_FRAME_SIZE
	.align		4
.L_3:
        /*0018*/ 	.byte	0x04, 0x11
        /*001a*/ 	.short	(.L_5 - .L_4)
	.align		4
.L_4:
        /*001c*/ 	.word	index@($__internal_0_$__cuda_sm20_sqrt_rn_f32_slowpath)
        /*0020*/ 	.word	0x00000800


	//----- nvinfo : EIATTR_FRAME_SIZE
	.align		4
.L_5:
        /*0024*/ 	.byte	0x04, 0x11
        /*0026*/ 	.short	(.L_7 - .L_6)
	.align		4
.L_6:
        /*0028*/ 	.word	index@(_Z34hstu_hierarchical_attention_kernelPKfS0_S0_S0_Pfiiiiii)
        /*002c*/ 	.word	0x00000800


	//----- nvinfo : EIATTR_MIN_STACK_SIZE
	.align		4
.L_7:
        /*0030*/ 	.byte	0x04, 0x12
        /*0032*/ 	.short	(.L_9 - .L_8)
	.align		4
.L_8:
        /*0034*/ 	.word	index@(_Z34hstu_hierarchical_attention_kernelPKfS0_S0_S0_Pfiiiiii)
        /*0038*/ 	.word	0x00000800
.L_9:


//--------------------- .nv.compat                --------------------------
	.section	.nv.compat,"",@"SHT_CUDA_COMPAT_INFO"
	.align	4
        /*0000*/ 	.byte	0x02, 0x09, 0x00, 0x00, 0x02, 0x02, 0x01, 0x00, 0x02, 0x05, 0x05, 0x00, 0x03, 0x07, 0x01, 0x01
        /*0010*/ 	.byte	0x02, 0x03, 0x00, 0x00, 0x02, 0x06, 0x01, 0x00, 0x04, 0x0b, 0x08, 0x00, 0x01, 0x00, 0x00, 0x00
        /*0020*/ 	.byte	0x00, 0x00, 0x00, 0x00


//--------------------- .nv.info._Z34hstu_hierarchical_attention_kernelPKfS0_S0_S0_Pfiiiiii --------------------------
	.section	.nv.info._Z34hstu_hierarchical_attention_kernelPKfS0_S0_S0_Pfiiiiii,"",@"SHT_CUDA_INFO"
	.sectionflags	@""
	.align	4


	//----- nvinfo : EIATTR_CUDA_API_VERSION
	.align		4
        /*0000*/ 	.byte	0x04, 0x37
        /*0002*/ 	.short	(.L_11 - .L_10)
.L_10:
        /*0004*/ 	.word	0x00000082


	//----- nvinfo : EIATTR_KPARAM_INFO
	.align		4
.L_11:
        /*0008*/ 	.byte	0x04, 0x17
        /*000a*/ 	.short	(.L_13 - .L_12)
.L_12:
        /*000c*/ 	.word	0x00000000
        /*0010*/ 	.short	0x000a
        /*0012*/ 	.short	0x003c
        /*0014*/ 	.byte	0x00, 0xf0, 0x11, 0x00


	//----- nvinfo : EIATTR_KPARAM_INFO
	.align		4
.L_13:
        /*0018*/ 	.byte	0x04, 0x17
        /*001a*/ 	.short	(.L_15 - .L_14)
.L_14:
        /*001c*/ 	.word	0x00000000
        /*0020*/ 	.short	0x0009
        /*0022*/ 	.short	0x0038
        /*0024*/ 	.byte	0x00, 0xf0, 0x11, 0x00


	//----- nvinfo : EIATTR_KPARAM_INFO
	.align		4
.L_15:
        /*0028*/ 	.byte	0x04, 0x17
        /*002a*/ 	.short	(.L_17 - .L_16)
.L_16:
        /*002c*/ 	.word	0x00000000
        /*0030*/ 	.short	0x0008
        /*0032*/ 	.short	0x0034
        /*0034*/ 	.byte	0x00, 0xf0, 0x11, 0x00


	//----- nvinfo : EIATTR_KPARAM_INFO
	.align		4
.L_17:
        /*0038*/ 	.byte	0x04, 0x17
        /*003a*/ 	.short	(.L_19 - .L_18)
.L_18:
        /*003c*/ 	.word	0x00000000
        /*0040*/ 	.short	0x0007
        /*0042*/ 	.short	0x0030
        /*0044*/ 	.byte	0x00, 0xf0, 0x11, 0x00


	//----- nvinfo : EIATTR_KPARAM_INFO
	.align		4
.L_19:
        /*0048*/ 	.byte	0x04, 0x17
        /*004a*/ 	.short	(.L_21 - .L_20)
.L_20:
        /*004c*/ 	.word	0x00000000
        /*0050*/ 	.short	0x0006
        /*0052*/ 	.short	0x002c
        /*0054*/ 	.byte	0x00, 0xf0, 0x11, 0x00


	//----- nvinfo : EIATTR_KPARAM_INFO
	.align		4
.L_21:
        /*0058*/ 	.byte	0x04, 0x17
        /*005a*/ 	.short	(.L_23 - .L_22)
.L_22:
        /*005c*/ 	.word	0x00000000
        /*0060*/ 	.short	0x0005
        /*0062*/ 	.short	0x0028
        /*0064*/ 	.byte	0x00, 0xf0, 0x11, 0x00


	//----- nvinfo : EIATTR_KPARAM_INFO
	.align		4
.L_23:
        /*0068*/ 	.byte	0x04, 0x17
        /*006a*/ 	.short	(.L_25 - .L_24)
.L_24:
        /*006c*/ 	.word	0x00000000
        /*0070*/ 	.short	0x0004
        /*0072*/ 	.short	0x0020
        /*0074*/ 	.byte	0x00, 0xf5, 0x21, 0x00


	//----- nvinfo : EIATTR_KPARAM_INFO
	.align		4
.L_25:
        /*0078*/ 	.byte	0x04, 0x17
        /*007a*/ 	.short	(.L_27 - .L_26)
.L_26:
        /*007c*/ 	.word	0x00000000
        /*0080*/ 	.short	0x0003
        /*0082*/ 	.short	0x0018
        /*0084*/ 	.byte	0x00, 0xf5, 0x21, 0x00


	//----- nvinfo : EIATTR_KPARAM_INFO
	.align		4
.L_27:
        /*0088*/ 	.byte	0x04, 0x17
        /*008a*/ 	.short	(.L_29 - .L_28)
.L_28:
        /*008c*/ 	.word	0x00000000
        /*0090*/ 	.short	0x0002
        /*0092*/ 	.short	0x0010
        /*0094*/ 	.byte	0x00, 0xf5, 0x21, 0x00


	//----- nvinfo : EIATTR_KPARAM_INFO
	.align		4
.L_29:
        /*0098*/ 	.byte	0x04, 0x17
        /*009a*/ 	.short	(.L_31 - .L_30)
.L_30:
        /*009c*/ 	.word	0x00000000
        /*00a0*/ 	.short	0x0001
        /*00a2*/ 	.short	0x0008
        /*00a4*/ 	.byte	0x00, 0xf5, 0x21, 0x00


	//----- nvinfo : EIATTR_KPARAM_INFO
	.align		4
.L_31:
        /*00a8*/ 	.byte	0x04, 0x17
        /*00aa*/ 	.short	(.L_33 - .L_32)
.L_32:
        /*00ac*/ 	.word	0x00000000
        /*00b0*/ 	.short	0x0000
        /*00b2*/ 	.short	0x0000
        /*00b4*/ 	.byte	0x00, 0xf5, 0x21, 0x00


	//----- nvinfo : EIATTR_SPARSE_MMA_MASK
	.align		4
.L_33:
        /*00b8*/ 	.byte	0x03, 0x50
        /*00ba*/ 	.short	0x0000


	//----- nvinfo : EIATTR_MAXREG_COUNT
	.align		4
        /*00bc*/ 	.byte	0x03, 0x1b
        /*00be*/ 	.short	0x00ff


	//----- nvinfo : EIATTR_MERCURY_ISA_VERSION
	.align		4
        /*00c0*/ 	.byte	0x03, 0x5f
        /*00c2*/ 	.short	0x0101


	//----- nvinfo : EIATTR_VRC_CTA_INIT_COUNT
	.align		4
        /*00c4*/ 	.byte	0x02, 0x4a
	.zero		1
	.zero		1


	//----- nvinfo : EIATTR_EXIT_INSTR_OFFSETS
	.align		4
        /*00c8*/ 	.byte	0x04, 0x1c
        /*00ca*/ 	.short	(.L_35 - .L_34)


	//   ....[0]....
.L_34:
        /*00cc*/ 	.word	0x000000d0


	//   ....[1]....
        /*00d0*/ 	.word	0x00006980


	//   ....[2]....
        /*00d4*/ 	.word	0x00006c00


	//   ....[3]....
        /*00d8*/ 	.word	0x00006d30


	//   ....[4]....
        /*00dc*/ 	.word	0x00006e10


	//   ....[5]....
        /*00e0*/ 	.word	0x00006f20


	//   ....[6]....
        /*00e4*/ 	.word	0x00006f50


	//   ....[7]....
        /*00e8*/ 	.word	0x00008080


	//   ....[8]....
        /*00ec*/ 	.word	0x000088d0


	//   ....[9]....
        /*00f0*/ 	.word	0x00008d40


	//   ....[10]....
        /*00f4*/ 	.word	0x00008f40


	//----- nvinfo : EIATTR_CRS_STACK_SIZE
	.align		4
.L_35:
        /*00f8*/ 	.byte	0x04, 0x1e
        /*00fa*/ 	.short	(.L_37 - .L_36)
.L_36:
        /*00fc*/ 	.word	0x00000000


	//----- nvinfo : EIATTR_CBANK_PARAM_SIZE
	.align		4
.L_37:
        /*0100*/ 	.byte	0x03, 0x19
        /*0102*/ 	.short	0x0040


	//----- nvinfo : EIATTR_PARAM_CBANK
	.align		4
        /*0104*/ 	.byte	0x04, 0x0a
        /*0106*/ 	.short	(.L_39 - .L_38)
	.align		4
.L_38:
        /*0108*/ 	.word	index@(.nv.constant0._Z34hstu_hierarchical_attention_kernelPKfS0_S0_S0_Pfiiiiii)
        /*010c*/ 	.short	0x0380
        /*010e*/ 	.short	0x0040


	//----- nvinfo : EIATTR_SW_WAR
	.align		4
.L_39:
        /*0110*/ 	.byte	0x04, 0x36
        /*0112*/ 	.short	(.L_41 - .L_40)
.L_40:
        /*0114*/ 	.word	0x00000008
.L_41:


//--------------------- .nv.callgraph             --------------------------
	.section	.nv.callgraph,"",@"SHT_CUDA_CALLGRAPH"
	.align	4
	.sectionentsize	8
	.align		4
        /*0000*/ 	.word	0x00000000
	.align		4
        /*0004*/ 	.word	0xffffffff
	.align		4
        /*0008*/ 	.word	0x00000000
	.align		4
        /*000c*/ 	.word	0xfffffffe
	.align		4
        /*0010*/ 	.word	0x00000000
	.align		4
        /*0014*/ 	.word	0xfffffffd
	.align		4
        /*0018*/ 	.word	0x00000000
	.align		4
        /*001c*/ 	.word	0xfffffffc


//--------------------- .text._Z34hstu_hierarchical_attention_kernelPKfS0_S0_S0_Pfiiiiii --------------------------
	.section	.text._Z34hstu_hierarchical_attention_kernelPKfS0_S0_S0_Pfiiiiii,"ax",@progbits
	.align	128
        .global         _Z34hstu_hierarchical_attention_kernelPKfS0_S0_S0_Pfiiiiii
        .type           _Z34hstu_hierarchical_attention_kernelPKfS0_S0_S0_Pfiiiiii,@function
        .size           _Z34hstu_hierarchical_attention_kernelPKfS0_S0_S0_Pfiiiiii,(.L_x_223 - _Z34hstu_hierarchical_attention_kernelPKfS0_S0_S0_Pfiiiiii)
        .other          _Z34hstu_hierarchical_attention_kernelPKfS0_S0_S0_Pfiiiiii,@"STO_CUDA_ENTRY STV_DEFAULT"
_Z34hstu_hierarchical_attention_kernelPKfS0_S0_S0_Pfiiiiii:
.text._Z34hstu_hierarchical_attention_kernelPKfS0_S0_S0_Pfiiiiii:
[----:B------:R-:W0:Y:S08]  /*0000*/  LDC R1, c[0x0][0x37c] ;  /* 0x0000df00ff017b82 */ /* 0x000e300000000800 */
[----:B------:R-:W1:Y:S01]  /*0010*/  S2UR UR7, SR_CTAID.Y ;  /* 0x00000000000779c3 */ /* 0x000e620000002600 */
[----:B------:R-:W2:Y:S01]  /*0020*/  S2R R6, SR_TID.X ;  /* 0x0000000000067919 */ /* 0x000ea20000002100 */
[----:B------:R-:W1:Y:S01]  /*0030*/  LDCU.64 UR12, c[0x0][0x3a8] ;  /* 0x00007500ff0c77ac */ /* 0x000e620008000a00 */
[----:B0-----:R-:W-:Y:S01]  /*0040*/  IADD3 R1, PT, PT, R1, -0x800, RZ ;  /* 0xfffff80001017810 */ /* 0x001fe20007ffe0ff */
[----:B------:R-:W2:Y:S03]  /*0050*/  LDCU UR8, c[0x0][0x3b0] ;  /* 0x00007600ff0877ac */ /* 0x000ea60008000800 */
[C---:B------:R-:W-:Y:S01]  /*0060*/  R2UR UR11, R1.reuse ;  /* 0x00000000010b72ca */ /* 0x040fe200000e0000 */
[----:B------:R-:W0:Y:S01]  /*0070*/  S2UR UR6, SR_CTAID.X ;  /* 0x00000000000679c3 */ /* 0x000e220000002500 */
[----:B------:R-:W-:Y:S01]  /*0080*/  R2UR UR14, R1 ;  /* 0x00000000010e72ca */ /* 0x000fe200000e0000 */
[----:B-1----:R-:W-:-:S04]  /*0090*/  UISETP.GE.AND UP0, UPT, UR7, UR13, UPT ;  /* 0x0000000d0700728c */ /* 0x002fc8000bf06270 */
[----:B0-----:R-:W-:-:S06]  /*00a0*/  UISETP.GE.OR UP0, UPT, UR6, UR12, UP0 ;  /* 0x0000000c0600728c */ /* 0x001fcc0008706670 */
[----:B------:R-:W-:-:S04]  /*00b0*/  PLOP3.LUT P0, PT, PT, PT, UP0, 0x80, 0x8 ;  /* 0x000000000008781c */ /* 0x000fc80003f0f008 */
[----:B--2---:R-:W-:-:S13]  /*00c0*/  ISETP.GE.OR P0, PT, R6, UR8, P0 ;  /* 0x0000000806007c0c */ /* 0x004fda0008706670 */
[----:B------:R-:W-:Y:S05]  /*00d0*/  @P0 EXIT ;  /* 0x000000000000094d */ /* 0x000fea0003800000 */
[----:B------:R-:W0:Y:S02]  /*00e0*/  LDCU UR9, c[0x0][0x3b4] ;  /* 0x00007680ff0977ac */ /* 0x000e240008000800 */
[----:B0-----:R-:W-:Y:S02]  /*00f0*/  UISETP.GE.AND UP0, UPT, UR9, 0x1, UPT ;  /* 0x000000010900788c */ /* 0x001fe4000bf06270 */
[----:B------:R-:W-:-:S07]  /*0100*/  UIADD3 UR15, UPT, UPT, UR9, -0x1, URZ ;  /* 0xffffffff090f7890 */ /* 0x000fce000fffe0ff */
[----:B------:R-:W-:Y:S05]  /*0110*/  BRA.U !UP0, `(.L_x_0) ;  /* 0x0000000108c47547 */ /* 0x000fea000b800000 */
[----:B------:R-:W-:Y:S02]  /*0120*/  UISETP.GE.U32.AND UP1, UPT, UR15, 0xf, UPT ;  /* 0x0000000f0f00788c */ /* 0x000fe4000bf26070 */
[----:B------:R-:W-:Y:S01]  /*0130*/  ULOP3.LUT UR10, UR9, 0xf, URZ, 0xc0, !UPT ;  /* 0x0000000f090a7892 */ /* 0x000fe2000f8ec0ff */
[----:B------:R-:W-:-:S03]  /*0140*/  UMOV UR4, URZ ;  /* 0x000000ff00047c82 */ /* 0x000fc60008000000 */
[----:B------:R-:W-:-:S03]  /*0150*/  UISETP.NE.AND UP0, UPT, UR10, URZ, UPT ;  /* 0x000000ff0a00728c */ /* 0x000fc6000bf05270 */
[----:B------:R-:W-:Y:S08]  /*0160*/  BRA.U !UP1, `(.L_x_1) ;  /* 0x0000000109287547 */ /* 0x000ff0000b800000 */
[----:B------:R-:W-:Y:S01]  /*0170*/  ULOP3.LUT UR4, UR9, 0x7ffffff0, URZ, 0xc0, !UPT ;  /* 0x7ffffff009047892 */ /* 0x000fe2000f8ec0ff */
[----:B------:R-:W-:-:S11]  /*0180*/  UMOV UR5, URZ ;  /* 0x000000ff00057c82 */ /* 0x000fd60008000000 */
.L_x_2:
[----:B------:R-:W-:Y:S02]  /*0190*/  ULEA UR12, UR5, UR14, 0x2 ;  /* 0x0000000e050c7291 */ /* 0x000fe4000f8e10ff */
[----:B------:R-:W-:-:S04]  /*01a0*/  UIADD3 UR5, UPT, UPT, UR5, 0x10, URZ ;  /* 0x0000001005057890 */ /* 0x000fc8000fffe0ff */
[----:B------:R-:W-:-:S03]  /*01b0*/  UISETP.NE.AND UP1, UPT, UR5, UR4, UPT ;  /* 0x000000040500728c */ /* 0x000fc6000bf25270 */
[----:B------:R-:W-:Y:S04]  /*01c0*/  STL.128 [UR12], RZ ;  /* 0x000000ffff007987 */ /* 0x000fe80008100c0c */
[----:B------:R-:W-:Y:S04]  /*01d0*/  STL.128 [UR12+0x10], RZ ;  /* 0x000010ffff007987 */ /* 0x000fe80008100c0c */
[----:B------:R-:W-:Y:S04]  /*01e0*/  STL.128 [UR12+0x20], RZ ;  /* 0x000020ffff007987 */ /* 0x000fe80008100c0c */
[----:B------:R-:W-:Y:S01]  /*01f0*/  STL.128 [UR12+0x30], RZ ;  /* 0x000030ffff007987 */ /* 0x000fe20008100c0c */
[----:B------:R-:W-:Y:S05]  /*0200*/  BRA.U UP1, `(.L_x_2) ;  /* 0xfffffffd01e07547 */ /* 0x000fea000b83ffff */
.L_x_1:
[----:B------:R-:W-:Y:S05]  /*0210*/  BRA.U !UP0, `(.L_x_0) ;  /* 0x0000000108847547 */ /* 0x000fea000b800000 */
[----:B------:R-:W-:Y:S02]  /*0220*/  UISETP.GE.U32.AND UP0, UPT, UR10, 0x8, UPT ;  /* 0x000000080a00788c */ /* 0x000fe4000bf06070 */
[----:B------:R-:W-:-:S04]  /*0230*/  ULOP3.LUT UR5, UR9, 0x7, URZ, 0xc0, !UPT ;  /* 0x0000000709057892 */ /* 0x000fc8000f8ec0ff */
[----:B------:R-:W-:-:S03]  /*0240*/  UISETP.NE.AND UP1, UPT, UR5, URZ, UPT ;  /* 0x000000ff0500728c */ /* 0x000fc6000bf25270 */
[----:B------:R-:W-:Y:S08]  /*0250*/  BRA.U !UP0, `(.L_x_3) ;  /* 0x0000000108287547 */ /* 0x000ff0000b800000 */
[----:B------:R-:W-:Y:S02]  /*0260*/  ULEA UR10, UR4, UR14, 0x2 ;  /* 0x0000000e040a7291 */ /* 0x000fe4000f8e10ff */
[----:B------:R-:W-:-:S07]  /*0270*/  UIADD3 UR4, UPT, UPT, UR4, 0x8, URZ ;  /* 0x0000000804047890 */ /* 0x000fce000fffe0ff */
[----:B------:R-:W-:Y:S04]  /*0280*/  STL [UR10], RZ ;  /* 0x000000ffff007987 */ /* 0x000fe8000810080a */
[----:B------:R-:W-:Y:S04]  /*0290*/  STL [UR10+0x4], RZ ;  /* 0x000004ffff007987 */ /* 0x000fe8000810080a */
[----:B------:R-:W-:Y:S04]  /*02a0*/  STL [UR10+0x8], RZ ;  /* 0x000008ffff007987 */ /* 0x000fe8000810080a */
[----:B------:R-:W-:Y:S04]  /*02b0*/  STL [UR10+0xc], RZ ;  /* 0x00000cffff007987 */ /* 0x000fe8000810080a */
[----:B------:R-:W-:Y:S04]  /*02c0*/  STL [UR10+0x10], RZ ;  /* 0x000010ffff007987 */ /* 0x000fe8000810080a */
[----:B------:R-:W-:Y:S04]  /*02d0*/  STL [UR10+0x14], RZ ;  /* 0x000014ffff007987 */ /* 0x000fe8000810080a */
[----:B------:R-:W-:Y:S04]  /*02e0*/  STL [UR10+0x18], RZ ;  /* 0x000018ffff007987 */ /* 0x000fe8000810080a */
[----:B------:R-:W-:Y:S01]  /*02f0*/  STL [UR10+0x1c], RZ ;  /* 0x00001cffff007987 */ /* 0x000fe2000810080a */
.L_x_3:
[----:B------:R-:W-:Y:S05]  /*0300*/  BRA.U !UP1, `(.L_x_0) ;  /* 0x0000000109487547 */ /* 0x000fea000b800000 */
[----:B------:R-:W-:Y:S02]  /*0310*/  UISETP.GE.U32.AND UP0, UPT, UR5, 0x4, UPT ;  /* 0x000000040500788c */ /* 0x000fe4000bf06070 */
[----:B------:R-:W-:-:S04]  /*0320*/  ULOP3.LUT UR10, UR9, 0x3, URZ, 0xc0, !UPT ;  /* 0x00000003090a7892 */ /* 0x000fc8000f8ec0ff */
[----:B------:R-:W-:-:S05]  /*0330*/  PLOP3.LUT P0, PT, PT, PT, UP0, 0x80, 0x8 ;  /* 0x000000000008781c */ /* 0x000fca0003f0f008 */
[----:B------:R-:W-:Y:S02]  /*0340*/  @UP0 ULEA UR5, UR4, UR14, 0x2 ;  /* 0x0000000e04050291 */ /* 0x000fe4000f8e10ff */
[----:B------:R-:W-:Y:S02]  /*0350*/  @UP0 UIADD3 UR4, UPT, UPT, UR4, 0x4, URZ ;  /* 0x0000000404040890 */ /* 0x000fe4000fffe0ff */
[----:B------:R-:W-:-:S05]  /*0360*/  UISETP.NE.AND UP0, UPT, UR10, URZ, UPT ;  /* 0x000000ff0a00728c */ /* 0x000fca000bf05270 */
[----:B------:R-:W-:Y:S04]  /*0370*/  @P0 STL [UR5], RZ ;  /* 0x000000ffff000987 */ /* 0x000fe80008100805 */
[----:B------:R-:W-:Y:S04]  /*0380*/  @P0 STL [UR5+0x4], RZ ;  /* 0x000004ffff000987 */ /* 0x000fe80008100805 */
[----:B------:R-:W-:Y:S04]  /*0390*/  @P0 STL [UR5+0x8], RZ ;  /* 0x000008ffff000987 */ /* 0x000fe80008100805 */
[----:B------:R-:W-:Y:S01]  /*03a0*/  @P0 STL [UR5+0xc], RZ ;  /* 0x00000cffff000987 */ /* 0x000fe20008100805 */
[----:B------:R-:W-:Y:S05]  /*03b0*/  BRA.U !UP0, `(.L_x_0) ;  /* 0x00000001081c7547 */ /* 0x000fea000b800000 */
[----:B------:R-:W-:-:S05]  /*03c0*/  UMOV UR5, URZ ;  /* 0x000000ff00057c82 */ /* 0x000fca0008000000 */
.L_x_4:
[----:B------:R-:W-:Y:S02]  /*03d0*/  ULEA UR12, UR4, UR14, 0x2 ;  /* 0x0000000e040c7291 */ /* 0x000fe4000f8e10ff */
[----:B------:R-:W-:Y:S02]  /*03e0*/  UIADD3 UR5, UPT, UPT, UR5, 0x1, URZ ;  /* 0x0000000105057890 */ /* 0x000fe4000fffe0ff */
[----:B------:R-:W-:Y:S02]  /*03f0*/  UIADD3 UR4, UPT, UPT, UR4, 0x1, URZ ;  /* 0x0000000104047890 */ /* 0x000fe4000fffe0ff */
[----:B------:R-:W-:-:S03]  /*0400*/  UISETP.NE.AND UP0, UPT, UR5, UR10, UPT ;  /* 0x0000000a0500728c */ /* 0x000fc6000bf05270 */
[----:B------:R-:W-:Y:S06]  /*0410*/  STL [UR12], RZ ;  /* 0x000000ffff007987 */ /* 0x000fec000810080c */
[----:B------:R-:W-:Y:S05]  /*0420*/  BRA.U UP0, `(.L_x_4) ;  /* 0xfffffffd00e87547 */ /* 0x000fea000b83ffff */
.L_x_0:
[----:B------:R-:W0:Y:S01]  /*0430*/  LDCU UR5, c[0x0][0x3b8] ;  /* 0x00007700ff0577ac */ /* 0x000e220008000800 */
[----:B------:R-:W-:Y:S02]  /*0440*/  IMAD R3, R6, UR9, RZ ;  /* 0x0000000906037c24 */ /* 0x000fe4000f8e02ff */
[----:B------:R-:W-:Y:S01]  /*0450*/  HFMA2 R7, -RZ, RZ, 0, 0 ;  /* 0x00000000ff077431 */ /* 0x000fe200000001ff */
[----:B------:R-:W-:Y:S01]  /*0460*/  UIMAD UR4, UR6, UR13, UR7 ;  /* 0x0000000d060472a4 */ /* 0x000fe2000f8e0207 */
[----:B------:R-:W1:Y:S03]  /*0470*/  LDCU.64 UR12, c[0x0][0x358] ;  /* 0x00006b00ff0c77ac */ /* 0x000e660008000a00 */
[----:B------:R-:W-:-:S04]  /*0480*/  UIMAD UR4, UR4, UR8, URZ ;  /* 0x00000008040472a4 */ /* 0x000fc8000f8e02ff */
[----:B------:R-:W-:Y:S02]  /*0490*/  UIMAD UR16, UR4, UR9, URZ ;  /* 0x00000009041072a4 */ /* 0x000fe4000f8e02ff */
[----:B0-----:R-:W-:Y:S02]  /*04a0*/  UISETP.GE.AND UP0, UPT, UR5, 0x1, UPT ;  /* 0x000000010500788c */ /* 0x001fe4000bf06270 */
[----:B------:R-:W-:Y:S02]  /*04b0*/  USHF.R.S32.HI UR20, URZ, 0x1f, UR16 ;  /* 0x0000001fff147899 */ /* 0x000fe40008011410 */
[----:B------:R-:W-:-:S04]  /*04c0*/  IADD3 R0, P0, PT, R3, UR16, RZ ;  /* 0x0000001003007c10 */ /* 0x000fc8000ff1e0ff */
[----:B------:R-:W-:Y:S01]  /*04d0*/  LEA.HI.X.SX32 R3, R3, UR20, 0x1, P0 ;  /* 0x0000001403037c11 */ /* 0x000fe200080f0eff */
[----:B-1----:R-:W-:Y:S08]  /*04e0*/  BRA.U !UP0, `(.L_x_5) ;  /* 0x0000006108fc7547 */ /* 0x002ff0000b800000 */
[----:B------:R-:W-:Y:S01]  /*04f0*/  MOV R5, 0x318f3f1d ;  /* 0x318f3f1d00057802 */ /* 0x000fe20000000f00 */
[----:B------:R-:W0:Y:S01]  /*0500*/  LDCU.64 UR22, c[0x0][0x380] ;  /* 0x00007000ff1677ac */ /* 0x000e220008000a00 */
[----:B------:R-:W-:Y:S02]  /*0510*/  MOV R2, 0x3fb8aa3b ;  /* 0x3fb8aa3b00027802 */ /* 0x000fe40000000f00 */
[----:B------:R-:W-:Y:S01]  /*0520*/  MOV R7, 0x3dd7943a ;  /* 0x3dd7943a00077802 */ /* 0x000fe20000000f00 */
[----:B------:R-:W-:Y:S01]  /*0530*/  UIADD3 UR7, UPT, UPT, UR11, 0x400, URZ ;  /* 0x000004000b077890 */ /* 0x000fe2000fffe0ff */
[----:B------:R-:W-:Y:S01]  /*0540*/  I2FP.F32.S32 R4, UR9 ;  /* 0x0000000900047c45 */ /* 0x000fe20008201400 */
[----:B------:R-:W-:Y:S01]  /*0550*/  FFMA R2, R5, R2, 2.9291715719637068105e-09 ;  /* 0x31494a8805027423 */ /* 0x000fe20000000002 */
[----:B------:R-:W-:Y:S01]  /*0560*/  IADD3 R6, PT, PT, R6, UR4, RZ ;  /* 0x0000000406067c10 */ /* 0x000fe2000fffe0ff */
[----:B------:R-:W-:Y:S01]  /*0570*/  ULOP3.LUT UR24, UR9, 0xf, URZ, 0xc0, !UPT ;  /* 0x0000000f09187892 */ /* 0x000fe2000f8ec0ff */
[----:B------:R-:W-:Y:S01]  /*0580*/  R2UR UR17, R4 ;  /* 0x00000000041172ca */ /* 0x000fe200000e0000 */
[----:B------:R-:W-:Y:S01]  /*0590*/  FFMA R2, -R7, 1.9251366722983220825e-08, R2 ;  /* 0x32a55e3407027823 */ /* 0x000fe20000000102 */
[----:B------:R-:W-:Y:S01]  /*05a0*/  ULOP3.LUT UR25, UR9, 0x7, URZ, 0xc0, !UPT ;  /* 0x0000000709197892 */ /* 0x000fe2000f8ec0ff */
[----:B------:R-:W1:Y:S02]  /*05b0*/  LDCU UR18, c[0x0][0x3bc] ;  /* 0x00007780ff1277ac */ /* 0x000e640008000800 */
[----:B------:R-:W-:Y:S01]  /*05c0*/  FFMA R2, R5, 0.0040030423551797866821, R2 ;  /* 0x3b832bf405027823 */ /* 0x000fe20000000002 */
[----:B------:R-:W-:-:S03]  /*05d0*/  ULOP3.LUT UR10, UR9, 0x7ffffff0, URZ, 0xc0, !UPT ;  /* 0x7ffffff0090a7892 */ /* 0x000fc6000f8ec0ff */
[----:B------:R-:W-:Y:S01]  /*05e0*/  FFMA R2, -R7, 0.001334347529336810112, R2 ;  /* 0x3aaee54607027823 */ /* 0x000fe20000000102 */
[----:B0-----:R-:W-:Y:S01]  /*05f0*/  LEA R26, P0, R0, UR22, 0x2 ;  /* 0x00000016001a7c11 */ /* 0x001fe2000f8010ff */
[----:B------:R-:W-:Y:S02]  /*0600*/  ULOP3.LUT UR11, UR9, 0x3, URZ, 0xc0, !UPT ;  /* 0x00000003090b7892 */ /* 0x000fe4000f8ec0ff */
[----:B------:R-:W-:Y:S01]  /*0610*/  FADD R5, R2, -0.15186268091201782227 ;  /* 0xbe1b81e402057421 */ /* 0x000fe20000000000 */
[----:B------:R-:W-:Y:S01]  /*0620*/  LEA.HI.X R27, R0, UR23, R3, 0x2, P0 ;  /* 0x00000017001b7c11 */ /* 0x000fe200080f1403 */
[----:B------:R-:W-:Y:S02]  /*0630*/  UMOV UR4, URZ ;  /* 0x000000ff00047c82 */ /* 0x000fe40008000000 */
[----:B------:R-:W-:-:S04]  /*0640*/  FADD R7, R5, 0.15186268091201782227 ;  /* 0x3e1b81e405077421 */ /* 0x000fc80000000000 */
[----:B------:R-:W-:Y:S01]  /*0650*/  FADD R2, R2, -R7 ;  /* 0x8000000702027221 */ /* 0x000fe20000000000 */
[----:B-1----:R-:W-:-:S07]  /*0660*/  MOV R7, RZ ;  /* 0x000000ff00077202 */ /* 0x002fce0000000f00 */
.L_x_139:
[----:B0-----:R-:W0:Y:S01]  /*0670*/  LDCU UR6, c[0x0][0x3bc] ;  /* 0x00007780ff0677ac */ /* 0x001e220008000800 */
[----:B-1----:R-:W1:Y:S01]  /*0680*/  LDCU UR9, c[0x0][0x3b0] ;  /* 0x00007600ff0977ac */ /* 0x002e620008000800 */
[----:B------:R-:W-:Y:S01]  /*0690*/  UMOV UR8, UR4 ;  /* 0x0000000400087c82 */ /* 0x000fe20008000000 */
[----:B0-----:R-:W-:-:S04]  /*06a0*/  UIMAD UR5, UR4, UR6, URZ ;  /* 0x00000006040572a4 */ /* 0x001fc8000f8e02ff */
[----:B-1----:R-:W-:-:S09]  /*06b0*/  UISETP.GE.AND UP0, UPT, UR5, UR9, UPT ;  /* 0x000000090500728c */ /* 0x002fd2000bf06270 */
[----:B--234-:R-:W-:Y:S05]  /*06c0*/  BRA.U UP0, `(.L_x_5) ;  /* 0x0000006100847547 */ /* 0x01cfea000b800000 */
[----:B------:R0:W-:Y:S01]  /*06d0*/  STL.128 [R1+0x400], RZ ;  /* 0x000400ff01007387 */ /* 0x0001e20000100c00 */
[----:B------:R-:W-:Y:S01]  /*06e0*/  MOV R9, UR9 ;  /* 0x0000000900097c02 */ /* 0x000fe20008000f00 */
[----:B------:R-:W-:Y:S02]  /*06f0*/  UISETP.GE.AND UP0, UPT, UR6, 0x1, UPT ;  /* 0x000000010600788c */ /* 0x000fe4000bf06270 */
[----:B------:R-:W-:Y:S01]  /*0700*/  MOV R4, UR6 ;  /* 0x0000000600047c02 */ /* 0x000fe20008000f00 */
[----:B------:R0:W-:Y:S01]  /*0710*/  STL.128 [R1+0x410], RZ ;  /* 0x000410ff01007387 */ /* 0x0001e20000100c00 */
[----:B------:R-:W-:Y:S01]  /*0720*/  HFMA2 R28, -RZ, RZ, -598.5, 40320 ;  /* 0xe0ad78ecff1c7431 */ /* 0x000fe200000001ff */
[----:B------:R-:W-:Y:S01]  /*0730*/  UIADD3 UR4, UPT, UPT, UR4, 0x1, URZ ;  /* 0x0000000104047890 */ /* 0x000fe2000fffe0ff */
[----:B------:R-:W-:Y:S01]  /*0740*/  VIADDMNMX R4, R4, UR5, R9, PT ;  /* 0x0000000504047c46 */ /* 0x000fe2000b800109 */
[----:B------:R0:W-:Y:S01]  /*0750*/  STL.128 [R1+0x420], RZ ;  /* 0x000420ff01007387 */ /* 0x0001e20000100c00 */
[----:B------:R-:W-:-:S02]  /*0760*/  UMOV UR6, UR5 ;  /* 0x0000000500067c82 */ /* 0x000fc40008000000 */
[----:B------:R-:W-:Y:S01]  /*0770*/  R2UR UR21, R4 ;  /* 0x00000000041572ca */ /* 0x000fe200000e0000 */
[----:B------:R0:W-:Y:S04]  /*0780*/  STL.128 [R1+0x430], RZ ;  /* 0x000430ff01007387 */ /* 0x0001e80000100c00 */
        /* <DEDUP_REMOVED lines=59> */
[----:B------:R0:W-:Y:S01]  /*0b40*/  STL.128 [R1+0x7f0], RZ ;  /* 0x0007f0ff01007387 */ /* 0x0001e20000100c00 */
[----:B------:R-:W-:Y:S05]  /*0b50*/  BRA.U !UP0, `(.L_x_6) ;  /* 0x0000001d08f87547 */ /* 0x000fea000b800000 */
[----:B------:R-:W-:Y:S01]  /*0b60*/  I2FP.F32.U32 R4, UR8 ;  /* 0x0000000800047c45 */ /* 0x000fe20008201000 */
[----:B------:R-:W1:Y:S01]  /*0b70*/  LDCU UR5, c[0x0][0x3b4] ;  /* 0x00007680ff0577ac */ /* 0x000e620008000800 */
[----:B------:R-:W-:-:S03]  /*0b80*/  MOV R15, 0x391fcb8e ;  /* 0x391fcb8e000f7802 */ /* 0x000fc60000000f00 */
[----:B------:R-:W-:-:S04]  /*0b90*/  FMUL R8, R5, R4 ;  /* 0x0000000405087220 */ /* 0x000fc80000400000 */
[----:B------:R-:W2:Y:S01]  /*0ba0*/  FRND R13, R8 ;  /* 0x00000008000d7307 */ /* 0x000ea20000201000 */
[----:B------:R-:W-:Y:S01]  /*0bb0*/  FFMA R11, R5, R4, -R8 ;  /* 0x00000004050b7223 */ /* 0x000fe20000000808 */
[----:B------:R-:W-:-:S03]  /*0bc0*/  FSETP.GEU.AND P1, PT, R8, RZ, PT ;  /* 0x000000ff0800720b */ /* 0x000fc60003f2e000 */
[----:B------:R-:W-:-:S03]  /*0bd0*/  FFMA R11, R2, R4, R11 ;  /* 0x00000004020b7223 */ /* 0x000fc6000000000b */
[----:B------:R3:W4:Y:S01]  /*0be0*/  F2I.NTZ R12, R8 ;  /* 0x00000008000c7305 */ /* 0x0007220000203100 */
[----:B-1----:R-:W-:Y:S01]  /*0bf0*/  UISETP.GE.AND UP0, UPT, UR5, 0x1, UPT ;  /* 0x000000010500788c */ /* 0x002fe2000bf06270 */
[----:B--2---:R-:W-:Y:S01]  /*0c00*/  FADD R10, R8, -R13 ;  /* 0x8000000d080a7221 */ /* 0x004fe20000000000 */
[----:B------:R-:W-:-:S03]  /*0c10*/  FSETP.GT.AND P0, PT, R13, RZ, PT ;  /* 0x000000ff0d00720b */ /* 0x000fc60003f04000 */
[----:B------:R-:W-:Y:S01]  /*0c20*/  FADD R10, R11, R10 ;  /* 0x0000000a0b0a7221 */ /* 0x000fe20000000000 */
[----:B------:R-:W-:Y:S02]  /*0c30*/  SEL R13, RZ, 0x83000000, P0 ;  /* 0x83000000ff0d7807 */ /* 0x000fe40000000000 */
[----:B------:R-:W-:Y:S01]  /*0c40*/  FSETP.GT.AND P0, PT, |R8|, 152, PT ;  /* 0x431800000800780b */ /* 0x000fe20003f04200 */
[----:B------:R-:W-:Y:S01]  /*0c50*/  FFMA R11, R10, R15, 0.0013391353422775864601 ;  /* 0x3aaf85ed0a0b7423 */ /* 0x000fe2000000000f */
[----:B---3--:R-:W-:-:S03]  /*0c60*/  FADD R8, R4, 0.89999997615814208984 ;  /* 0x3f66666604087421 */ /* 0x008fc60000000000 */
[----:B------:R-:W-:-:S04]  /*0c70*/  FFMA R11, R10, R11, 0.0096188392490148544312 ;  /* 0x3c1d98560a0b7423 */ /* 0x000fc8000000000b */
[----:B------:R-:W-:-:S04]  /*0c80*/  FFMA R11, R10, R11, 0.055503588169813156128 ;  /* 0x3d6357bb0a0b7423 */ /* 0x000fc8000000000b */
[----:B------:R-:W-:-:S04]  /*0c90*/  FFMA R11, R10, R11, 0.24022644758224487305 ;  /* 0x3e75fdec0a0b7423 */ /* 0x000fc8000000000b */
[----:B------:R-:W-:-:S04]  /*0ca0*/  FFMA R11, R10, R11, 0.69314718246459960938 ;  /* 0x3f3172180a0b7423 */ /* 0x000fc8000000000b */
[----:B------:R-:W-:Y:S01]  /*0cb0*/  FFMA R11, R10, R11, 1 ;  /* 0x3f8000000a0b7423 */ /* 0x000fe2000000000b */
[----:B------:R-:W-:Y:S02]  /*0cc0*/  IADD3 R10, PT, PT, R13, 0x7f000000, RZ ;  /* 0x7f0000000d0a7810 */ /* 0x000fe40007ffe0ff */
[----:B----4-:R-:W-:-:S03]  /*0cd0*/  LEA R13, R12, -R13, 0x17 ;  /* 0x8000000d0c0d7211 */ /* 0x010fc600078eb8ff */
[----:B------:R-:W-:-:S04]  /*0ce0*/  FMUL R10, R11, R10 ;  /* 0x0000000a0b0a7220 */ /* 0x000fc80000400000 */
[----:B------:R-:W-:Y:S01]  /*0cf0*/  FMUL R13, R10, R13 ;  /* 0x0000000d0a0d7220 */ /* 0x000fe20000400000 */
[----:B------:R-:W-:Y:S01]  /*0d00*/  @P0 FSEL R13, RZ, +INF , !P1 ;  /* 0x7f800000ff0d0808 */ /* 0x000fe20004800000 */
[----:B------:R-:W-:Y:S06]  /*0d10*/  BRA.U !UP0, `(.L_x_7) ;  /* 0x0000001908187547 */ /* 0x000fec000b800000 */
[----:B------:R-:W-:-:S09]  /*0d20*/  UISETP.NE.AND UP0, UPT, UR8, URZ, UPT ;  /* 0x000000ff0800728c */ /* 0x000fd2000bf05270 */
[----:B------:R-:W-:Y:S05]  /*0d30*/  BRA.U UP0, `(.L_x_8) ;  /* 0x0000000d00007547 */ /* 0x000fea000b800000 */
[----:B------:R-:W-:Y:S01]  /*0d40*/  HFMA2 R28, -RZ, RZ, -598.5, 40320 ;  /* 0xe0ad78ecff1c7431 */ /* 0x000fe200000001ff */
[----:B------:R-:W-:-:S06]  /*0d50*/  UMOV UR5, URZ ;  /* 0x000000ff00057c82 */ /* 0x000fcc0008000000 */
.L_x_21:
[----:B------:R-:W1:Y:S08]  /*0d60*/  LDC R11, c[0x0][0x3b0] ;  /* 0x0000ec00ff0b7b82 */ /* 0x000e700000000800 */
[----:B------:R-:W2:Y:S01]  /*0d70*/  LDC.64 R8, c[0x0][0x398] ;  /* 0x0000e600ff087b82 */ /* 0x000ea20000000a00 */
[----:B-1----:R-:W-:-:S04]  /*0d80*/  IMAD R11, R6, R11, UR5 ;  /* 0x00000005060b7e24 */ /* 0x002fc8000f8e020b */
[----:B--2---:R-:W-:-:S06]  /*0d90*/  IMAD.WIDE R8, R11, 0x4, R8 ;  /* 0x000000040b087825 */ /* 0x004fcc00078e0208 */
[----:B------:R-:W2:Y:S01]  /*0da0*/  LDG.E R8, desc[UR12][R8.64] ;  /* 0x0000000c08087981 */ /* 0x000ea2000c1e1900 */
[----:B------:R-:W-:Y:S01]  /*0db0*/  BSSY.RECONVERGENT B2, `(.L_x_9) ;  /* 0x00000b4000027945 */ /* 0x000fe20003800200 */
[----:B--2---:R-:W-:-:S13]  /*0dc0*/  FSETP.NEU.AND P0, PT, R8, RZ, PT ;  /* 0x000000ff0800720b */ /* 0x004fda0003f0d000 */
[----:B------:R-:W-:Y:S05]  /*0dd0*/  @!P0 BRA `(.L_x_10) ;  /* 0x0000000800c48947 */ /* 0x000fea0003800000 */
[----:B------:R-:W1:Y:S01]  /*0de0*/  LDCU UR9, c[0x0][0x3b4] ;  /* 0x00007680ff0977ac */ /* 0x000e620008000800 */
[----:B------:R-:W-:Y:S01]  /*0df0*/  HFMA2 R22, -RZ, RZ, 0, 0 ;  /* 0x00000000ff167431 */ /* 0x000fe200000001ff */
[----:B------:R-:W-:Y:S01]  /*0e00*/  MOV R13, RZ ;  /* 0x000000ff000d7202 */ /* 0x000fe20000000f00 */
[----:B-1----:R-:W-:-:S04]  /*0e10*/  UIMAD UR9, UR5, UR9, URZ ;  /* 0x00000009050972a4 */ /* 0x002fc8000f8e02ff */
[----:B------:R-:W-:-:S04]  /*0e20*/  UIADD3 UR9, UP0, UPT, UR9, UR16, URZ ;  /* 0x0000001009097290 */ /* 0x000fc8000ff1e0ff */
[----:B------:R-:W-:Y:S02]  /*0e30*/  UIADD3.X UR22, UPT, UPT, URZ, UR20, URZ, UP0, !UPT ;  /* 0x00000014ff167290 */ /* 0x000fe400087fe4ff */
[----:B------:R-:W-:-:S09]  /*0e40*/  UISETP.GE.U32.AND UP0, UPT, UR15, 0xf, UPT ;  /* 0x0000000f0f00788c */ /* 0x000fd2000bf06070 */
[----:B------:R-:W-:Y:S05]  /*0e50*/  BRA.U !UP0, `(.L_x_11) ;  /* 0x0000000108f07547 */ /* 0x000fea000b800000 */
[----:B------:R-:W-:Y:S02]  /*0e60*/  MOV R22, RZ ;  /* 0x000000ff00167202 */ /* 0x000fe40000000f00 */
[----:B------:R-:W-:-:S07]  /*0e70*/  MOV R13, RZ ;  /* 0x000000ff000d7202 */ /* 0x000fce0000000f00 */
.L_x_12:
[----:B------:R-:W1:Y:S01]  /*0e80*/  LDC.64 R10, c[0x0][0x388] ;  /* 0x0000e200ff0a7b82 */ /* 0x000e620000000a00 */
[C---:B------:R-:W-:Y:S01]  /*0e90*/  IADD3 R4, P0, PT, R13.reuse, UR9, RZ ;  /* 0x000000090d047c10 */ /* 0x040fe2000ff1e0ff */
[----:B------:R-:W-:-:S03]  /*0ea0*/  IMAD.WIDE.U32 R8, R13, 0x4, R26 ;  /* 0x000000040d087825 */ /* 0x000fc600078e001a */
[----:B------:R-:W-:Y:S02]  /*0eb0*/  IADD3.X R12, PT, PT, RZ, UR22, RZ, P0, !PT ;  /* 0x00000016ff0c7c10 */ /* 0x000fe400087fe4ff */
[----:B------:R-:W2:Y:S04]  /*0ec0*/  LDG.E R21, desc[UR12][R8.64] ;  /* 0x0000000c08157981 */ /* 0x000ea8000c1e1900 */
[----:B------:R-:W3:Y:S04]  /*0ed0*/  LDG.E R25, desc[UR12][R8.64+0x4] ;  /* 0x0000040c08197981 */ /* 0x000ee8000c1e1900 */
[----:B------:R-:W4:Y:S04]  /*0ee0*/  LDG.E R14, desc[UR12][R8.64+0x8] ;  /* 0x0000080c080e7981 */ /* 0x000f28000c1e1900 */
[----:B------:R-:W5:Y:S01]  /*0ef0*/  LDG.E R18, desc[UR12][R8.64+0x14] ;  /* 0x0000140c08127981 */ /* 0x000f62000c1e1900 */
[----:B-1----:R-:W-:-:S04]  /*0f00*/  LEA R10, P0, R4, R10, 0x2 ;  /* 0x0000000a040a7211 */ /* 0x002fc800078010ff */
[----:B------:R-:W-:Y:S02]  /*0f10*/  LEA.HI.X R11, R4, R11, R12, 0x2, P0 ;  /* 0x0000000b040b7211 */ /* 0x000fe400000f140c */
[----:B------:R-:W5:Y:S04]  /*0f20*/  LDG.E R12, desc[UR12][R8.64+0xc] ;  /* 0x00000c0c080c7981 */ /* 0x000f68000c1e1900 */
[----:B------:R-:W2:Y:S04]  /*0f30*/  LDG.E R16, desc[UR12][R10.64] ;  /* 0x0000000c0a107981 */ /* 0x000ea8000c1e1900 */
[----:B------:R-:W3:Y:S04]  /*0f40*/  LDG.E R20, desc[UR12][R10.64+0x4] ;  /* 0x0000040c0a147981 */ /* 0x000ee8000c1e1900 */
[----:B------:R-:W4:Y:S04]  /*0f50*/  LDG.E R19, desc[UR12][R10.64+0x8] ;  /* 0x0000080c0a137981 */ /* 0x000f28000c1e1900 */
[----:B------:R-:W5:Y:S04]  /*0f60*/  LDG.E R17, desc[UR12][R10.64+0xc] ;  /* 0x00000c0c0a117981 */ /* 0x000f68000c1e1900 */
[----:B------:R-:W5:Y:S04]  /*0f70*/  LDG.E R4, desc[UR12][R8.64+0x10] ;  /* 0x0000100c08047981 */ /* 0x000f68000c1e1900 */
[----:B------:R-:W5:Y:S04]  /*0f80*/  LDG.E R15, desc[UR12][R10.64+0x10] ;  /* 0x0000100c0a0f7981 */ /* 0x000f68000c1e1900 */
[----:B------:R-:W5:Y:S04]  /*0f90*/  LDG.E R23, desc[UR12][R10.64+0x14] ;  /* 0x0000140c0a177981 */ /* 0x000f68000c1e1900 */
[----:B------:R-:W5:Y:S01]  /*0fa0*/  LDG.E R29, desc[UR12][R10.64+0x3c] ;  /* 0x00003c0c0a1d7981 */ /* 0x000f62000c1e1900 */
[----:B--2---:R-:W-:-:S03]  /*0fb0*/  FFMA R16, R21, R16, R22 ;  /* 0x0000001015107223 */ /* 0x004fc60000000016 */
[----:B------:R-:W2:Y:S01]  /*0fc0*/  LDG.E R21, desc[UR12][R10.64+0x18] ;  /* 0x0000180c0a157981 */ /* 0x000ea2000c1e1900 */
[----:B---3--:R-:W-:-:S03]  /*0fd0*/  FFMA R25, R25, R20, R16 ;  /* 0x0000001419197223 */ /* 0x008fc60000000010 */
[----:B------:R-:W2:Y:S01]  /*0fe0*/  LDG.E R16, desc[UR12][R8.64+0x18] ;  /* 0x0000180c08107981 */ /* 0x000ea2000c1e1900 */
[----:B----4-:R-:W-:-:S03]  /*0ff0*/  FFMA R25, R14, R19, R25 ;  /* 0x000000130e197223 */ /* 0x010fc60000000019 */
[----:B------:R-:W3:Y:S04]  /*1000*/  LDG.E R14, desc[UR12][R8.64+0x1c] ;  /* 0x00001c0c080e7981 */ /* 0x000ee8000c1e1900 */
[----:B------:R-:W3:Y:S01]  /*1010*/  LDG.E R19, desc[UR12][R10.64+0x1c] ;  /* 0x00001c0c0a137981 */ /* 0x000ee2000c1e1900 */
[----:B-----5:R-:W-:-:S03]  /*1020*/  FFMA R25, R12, R17, R25 ;  /* 0x000000110c197223 */ /* 0x020fc60000000019 */
[----:B------:R-:W4:Y:S04]  /*1030*/  LDG.E R12, desc[UR12][R8.64+0x20] ;  /* 0x0000200c080c7981 */ /* 0x000f28000c1e1900 */
[----:B------:R-:W4:Y:S01]  /*1040*/  LDG.E R17, desc[UR12][R10.64+0x20] ;  /* 0x0000200c0a117981 */ /* 0x000f22000c1e1900 */
[----:B------:R-:W-:-:S03]  /*1050*/  FFMA R25, R4, R15, R25 ;  /* 0x0000000f04197223 */ /* 0x000fc60000000019 */
[----:B------:R-:W5:Y:S01]  /*1060*/  LDG.E R15, desc[UR12][R8.64+0x24] ;  /* 0x0000240c080f7981 */ /* 0x000f62000c1e1900 */
[----:B------:R-:W-:-:S03]  /*1070*/  FFMA R25, R18, R23, R25 ;  /* 0x0000001712197223 */ /* 0x000fc60000000019 */
[----:B------:R-:W5:Y:S04]  /*1080*/  LDG.E R4, desc[UR12][R10.64+0x24] ;  /* 0x0000240c0a047981 */ /* 0x000f68000c1e1900 */
[----:B------:R-:W5:Y:S04]  /*1090*/  LDG.E R18, desc[UR12][R8.64+0x28] ;  /* 0x0000280c08127981 */ /* 0x000f68000c1e1900 */
[----:B------:R-:W5:Y:S04]  /*10a0*/  LDG.E R23, desc[UR12][R10.64+0x28] ;  /* 0x0000280c0a177981 */ /* 0x000f68000c1e1900 */
[----:B------:R-:W5:Y:S04]  /*10b0*/  LDG.E R20, desc[UR12][R10.64+0x34] ;  /* 0x0000340c0a147981 */ /* 0x000f68000c1e1900 */
[----:B------:R-:W5:Y:S01]  /*10c0*/  LDG.E R22, desc[UR12][R8.64+0x3c] ;  /* 0x00003c0c08167981 */ /* 0x000f62000c1e1900 */
[----:B--2---:R-:W-:-:S03]  /*10d0*/  FFMA R25, R16, R21, R25 ;  /* 0x0000001510197223 */ /* 0x004fc60000000019 */
[----:B------:R-:W2:Y:S04]  /*10e0*/  LDG.E R16, desc[UR12][R8.64+0x2c] ;  /* 0x00002c0c08107981 */ /* 0x000ea8000c1e1900 */
[----:B------:R-:W2:Y:S01]  /*10f0*/  LDG.E R21, desc[UR12][R10.64+0x2c] ;  /* 0x00002c0c0a157981 */ /* 0x000ea2000c1e1900 */
[----:B---3--:R-:W-:-:S03]  /*1100*/  FFMA R25, R14, R19, R25 ;  /* 0x000000130e197223 */ /* 0x008fc60000000019 */
[----:B------:R-:W3:Y:S04]  /*1110*/  LDG.E R14, desc[UR12][R8.64+0x30] ;  /* 0x0000300c080e7981 */ /* 0x000ee8000c1e1900 */
[----:B------:R-:W3:Y:S01]  /*1120*/  LDG.E R19, desc[UR12][R10.64+0x30] ;  /* 0x0000300c0a137981 */ /* 0x000ee2000c1e1900 */
[----:B----4-:R-:W-:-:S03]  /*1130*/  FFMA R24, R12, R17, R25 ;  /* 0x000000110c187223 */ /* 0x010fc60000000019 */
[----:B------:R-:W4:Y:S04]  /*1140*/  LDG.E R17, desc[UR12][R8.64+0x34] ;  /* 0x0000340c08117981 */ /* 0x000f28000c1e1900 */
[----:B------:R-:W4:Y:S04]  /*1150*/  LDG.E R12, desc[UR12][R8.64+0x38] ;  /* 0x0000380c080c7981 */ /* 0x000f28000c1e1900 */
[----:B------:R-:W4:Y:S01]  /*1160*/  LDG.E R25, desc[UR12][R10.64+0x38] ;  /* 0x0000380c0a197981 */ /* 0x000f22000c1e1900 */
[----:B-----5:R-:W-:Y:S01]  /*1170*/  FFMA R15, R15, R4, R24 ;  /* 0x000000040f0f7223 */ /* 0x020fe20000000018 */
[----:B------:R-:W-:-:S03]  /*1180*/  IADD3 R13, PT, PT, R13, 0x10, RZ ;  /* 0x000000100d0d7810 */ /* 0x000fc60007ffe0ff */
[----:B------:R-:W-:Y:S01]  /*1190*/  FFMA R15, R18, R23, R15 ;  /* 0x00000017120f7223 */ /* 0x000fe2000000000f */
[----:B------:R-:W-:-:S03]  /*11a0*/  ISETP.NE.AND P0, PT, R13, UR10, PT ;  /* 0x0000000a0d007c0c */ /* 0x000fc6000bf05270 */
[----:B--2---:R-:W-:-:S04]  /*11b0*/  FFMA R15, R16, R21, R15 ;  /* 0x00000015100f7223 */ /* 0x004fc8000000000f */
[----:B---3--:R-:W-:-:S04]  /*11c0*/  FFMA R14, R14, R19, R15 ;  /* 0x000000130e0e7223 */ /* 0x008fc8000000000f */
[----:B----4-:R-:W-:-:S04]  /*11d0*/  FFMA R17, R17, R20, R14 ;  /* 0x0000001411117223 */ /* 0x010fc8000000000e */
[----:B------:R-:W-:-:S04]  /*11e0*/  FFMA R17, R12, R25, R17 ;  /* 0x000000190c117223 */ /* 0x000fc80000000011 */
[----:B------:R-:W-:Y:S01]  /*11f0*/  FFMA R22, R22, R29, R17 ;  /* 0x0000001d16167223 */ /* 0x000fe20000000011 */
[----:B------:R-:W-:Y:S06]  /*1200*/  @P0 BRA `(.L_x_12) ;  /* 0xfffffffc001c0947 */ /* 0x000fec000383ffff */
[----:B------:R-:W-:-:S07]  /*1210*/  MOV R13, UR10 ;  /* 0x0000000a000d7c02 */ /* 0x000fce0008000f00 */
.L_x_11:
[----:B------:R-:W-:-:S09]  /*1220*/  UISETP.NE.AND UP0, UPT, UR24, URZ, UPT ;  /* 0x000000ff1800728c */ /* 0x000fd2000bf05270 */
[----:B------:R-:W-:Y:S05]  /*1230*/  BRA.U !UP0, `(.L_x_13) ;  /* 0x00000005083c7547 */ /* 0x000fea000b800000 */
[----:B------:R-:W-:Y:S02]  /*1240*/  UIADD3 UR19, UPT, UPT, UR24, -0x1, URZ ;  /* 0xffffffff18137890 */ /* 0x000fe4000fffe0ff */
[----:B------:R-:W-:Y:S02]  /*1250*/  UISETP.NE.AND UP1, UPT, UR25, URZ, UPT ;  /* 0x000000ff1900728c */ /* 0x000fe4000bf25270 */
[----:B------:R-:W-:-:S09]  /*1260*/  UISETP.GE.U32.AND UP0, UPT, UR19, 0x7, UPT ;  /* 0x000000071300788c */ /* 0x000fd2000bf06070 */
[----:B------:R-:W-:Y:S05]  /*1270*/  BRA.U !UP0, `(.L_x_14) ;  /* 0x00000001087c7547 */ /* 0x000fea000b800000 */
        /* <DEDUP_REMOVED lines=10> */
[----:B------:R-:W3:Y:S04]  /*1320*/  LDG.E R4, desc[UR12][R8.64+0x4] ;  /* 0x0000040c08047981 */ /* 0x000ee8000c1e1900 */
[----:B------:R-:W2:Y:S04]  /*1330*/  LDG.E R16, desc[UR12][R10.64] ;  /* 0x0000000c0a107981 */ /* 0x000ea8000c1e1900 */
[----:B------:R-:W3:Y:S04]  /*1340*/  LDG.E R15, desc[UR12][R10.64+0x4] ;  /* 0x0000040c0a0f7981 */ /* 0x000ee8000c1e1900 */
[----:B------:R-:W4:Y:S04]  /*1350*/  LDG.E R12, desc[UR12][R8.64+0x8] ;  /* 0x0000080c080c7981 */ /* 0x000f28000c1e1900 */
[----:B------:R-:W4:Y:S04]  /*1360*/  LDG.E R17, desc[UR12][R10.64+0x8] ;  /* 0x0000080c0a117981 */ /* 0x000f28000c1e1900 */
[----:B------:R-:W5:Y:S04]  /*1370*/  LDG.E R19, desc[UR12][R10.64+0xc] ;  /* 0x00000c0c0a137981 */ /* 0x000f68000c1e1900 */
[----:B------:R-:W5:Y:S04]  /*1380*/  LDG.E R25, desc[UR12][R10.64+0x14] ;  /* 0x0000140c0a197981 */ /* 0x000f68000c1e1900 */
[----:B------:R-:W5:Y:S04]  /*1390*/  LDG.E R23, desc[UR12][R10.64+0x18] ;  /* 0x0000180c0a177981 */ /* 0x000f68000c1e1900 */
[----:B------:R-:W5:Y:S01]  /*13a0*/  LDG.E R29, desc[UR12][R10.64+0x1c] ;  /* 0x00001c0c0a1d7981 */ /* 0x000f62000c1e1900 */
[----:B--2---:R-:W-:-:S03]  /*13b0*/  FFMA R31, R21, R16, R22 ;  /* 0x00000010151f7223 */ /* 0x004fc60000000016 */
[----:B------:R-:W2:Y:S04]  /*13c0*/  LDG.E R21, desc[UR12][R10.64+0x10] ;  /* 0x0000100c0a157981 */ /* 0x000ea8000c1e1900 */
[----:B------:R-:W2:Y:S04]  /*13d0*/  LDG.E R16, desc[UR12][R8.64+0x18] ;  /* 0x0000180c08107981 */ /* 0x000ea8000c1e1900 */
[----:B------:R-:W2:Y:S01]  /*13e0*/  LDG.E R22, desc[UR12][R8.64+0x1c] ;  /* 0x00001c0c08167981 */ /* 0x000ea2000c1e1900 */
[----:B---3--:R-:W-:-:S04]  /*13f0*/  FFMA R15, R4, R15, R31 ;  /* 0x0000000f040f7223 */ /* 0x008fc8000000001f */
[----:B----4-:R-:W-:-:S04]  /*1400*/  FFMA R15, R12, R17, R15 ;  /* 0x000000110c0f7223 */ /* 0x010fc8000000000f */
[----:B-----5:R-:W-:Y:S01]  /*1410*/  FFMA R15, R14, R19, R15 ;  /* 0x000000130e0f7223 */ /* 0x020fe2000000000f */
[----:B------:R-:W-:-:S03]  /*1420*/  IADD3 R13, PT, PT, R13, 0x8, RZ ;  /* 0x000000080d0d7810 */ /* 0x000fc60007ffe0ff */
[----:B--2---:R-:W-:-:S04]  /*1430*/  FFMA R15, R20, R21, R15 ;  /* 0x00000015140f7223 */ /* 0x004fc8000000000f */
[----:B------:R-:W-:-:S04]  /*1440*/  FFMA R15, R18, R25, R15 ;  /* 0x00000019120f7223 */ /* 0x000fc8000000000f */
[----:B------:R-:W-:-:S04]  /*1450*/  FFMA R15, R16, R23, R15 ;  /* 0x00000017100f7223 */ /* 0x000fc8000000000f */
[----:B------:R-:W-:-:S07]  /*1460*/  FFMA R22, R22, R29, R15 ;  /* 0x0000001d16167223 */ /* 0x000fce000000000f */
.L_x_14:
        /* <DEDUP_REMOVED lines=14> */
[----:B------:R-:W-:-:S05]  /*1550*/  LEA.HI.X R9, R4, R9, R12, 0x2, P0 ;  /* 0x0000000904097211 */ /* 0x000fca00000f140c */
[----:B------:R-:W2:Y:S04]  /*1560*/  LDG.E R4, desc[UR12][R8.64] ;  /* 0x0000000c08047981 */ /* 0x000ea8000c1e1900 */
[----:B------:R-:W3:Y:S04]  /*1570*/  LDG.E R12, desc[UR12][R8.64+0x4] ;  /* 0x0000040c080c7981 */ /* 0x000ee8000c1e1900 */
[----:B------:R-:W4:Y:S04]  /*1580*/  LDG.E R14, desc[UR12][R8.64+0x8] ;  /* 0x0000080c080e7981 */ /* 0x000f28000c1e1900 */
[----:B------:R-:W5:Y:S01]  /*1590*/  LDG.E R16, desc[UR12][R8.64+0xc] ;  /* 0x00000c0c08107981 */ /* 0x000f62000c1e1900 */
[----:B------:R-:W-:Y:S01]  /*15a0*/  IADD3 R13, PT, PT, R13, 0x4, RZ ;  /* 0x000000040d0d7810 */ /* 0x000fe20007ffe0ff */
[----:B--2---:R-:W-:-:S04]  /*15b0*/  FFMA R4, R15, R4, R22 ;  /* 0x000000040f047223 */ /* 0x004fc80000000016 */
[----:B---3--:R-:W-:-:S04]  /*15c0*/  FFMA R4, R17, R12, R4 ;  /* 0x0000000c11047223 */ /* 0x008fc80000000004 */
[----:B----4-:R-:W-:-:S04]  /*15d0*/  FFMA R4, R19, R14, R4 ;  /* 0x0000000e13047223 */ /* 0x010fc80000000004 */
[----:B-----5:R-:W-:-:S07]  /*15e0*/  FFMA R22, R21, R16, R4 ;  /* 0x0000001015167223 */ /* 0x020fce0000000004 */
.L_x_15:
[----:B------:R-:W-:Y:S05]  /*15f0*/  BRA.U !UP1, `(.L_x_13) ;  /* 0x00000001094c7547 */ /* 0x000fea000b800000 */
[----:B------:R-:W1:Y:S01]  /*1600*/  LDC.64 R8, c[0x0][0x388] ;  /* 0x0000e200ff087b82 */ /* 0x000e620000000a00 */
[C---:B------:R-:W-:Y:S01]  /*1610*/  IADD3 R4, P0, PT, R13.reuse, UR9, RZ ;  /* 0x000000090d047c10 */ /* 0x040fe2000ff1e0ff */
[----:B------:R-:W-:-:S03]  /*1620*/  IMAD.WIDE.U32 R10, R13, 0x4, R26 ;  /* 0x000000040d0a7825 */ /* 0x000fc600078e001a */
[----:B------:R-:W-:Y:S02]  /*1630*/  IADD3.X R12, PT, PT, RZ, UR22, RZ, P0, !PT ;  /* 0x00000016ff0c7c10 */ /* 0x000fe400087fe4ff */
[----:B------:R-:W2:Y:S01]  /*1640*/  LDG.E R13, desc[UR12][R10.64] ;  /* 0x0000000c0a0d7981 */ /* 0x000ea2000c1e1900 */
[----:B-1----:R-:W-:-:S04]  /*1650*/  LEA R8, P0, R4, R8, 0x2 ;  /* 0x0000000804087211 */ /* 0x002fc800078010ff */
[----:B------:R-:W-:-:S05]  /*1660*/  LEA.HI.X R9, R4, R9, R12, 0x2, P0 ;  /* 0x0000000904097211 */ /* 0x000fca00000f140c */
[----:B------:R-:W2:Y:S01]  /*1670*/  LDG.E R4, desc[UR12][R8.64] ;  /* 0x0000000c08047981 */ /* 0x000ea2000c1e1900 */
[----:B------:R-:W-:Y:S01]  /*1680*/  UISETP.NE.AND UP0, UPT, UR11, 0x1, UPT ;  /* 0x000000010b00788c */ /* 0x000fe2000bf05270 */
[----:B--2---:R-:W-:-:S08]  /*1690*/  FFMA R22, R13, R4, R22 ;  /* 0x000000040d167223 */ /* 0x004fd00000000016 */
[----:B------:R-:W-:Y:S05]  /*16a0*/  BRA.U !UP0, `(.L_x_13) ;  /* 0x0000000108207547 */ /* 0x000fea000b800000 */
[----:B------:R-:W-:Y:S01]  /*16b0*/  UISETP.NE.AND UP0, UPT, UR11, 0x2, UPT ;  /* 0x000000020b00788c */ /* 0x000fe2000bf05270 */
[----:B------:R-:W2:Y:S04]  /*16c0*/  LDG.E R13, desc[UR12][R10.64+0x4] ;  /* 0x0000040c0a0d7981 */ /* 0x000ea8000c1e1900 */
[----:B------:R-:W2:Y:S01]  /*16d0*/  LDG.E R4, desc[UR12][R8.64+0x4] ;  /* 0x0000040c08047981 */ /* 0x000ea2000c1e1900 */
[----:B------:R-:W-:-:S13]  /*16e0*/  PLOP3.LUT P0, PT, PT, PT, UP0, 0x80, 0x8 ;  /* 0x000000000008781c */ /* 0x000fda0003f0f008 */
[----:B------:R-:W3:Y:S04]  /*16f0*/  @P0 LDG.E R15, desc[UR12][R10.64+0x8] ;  /* 0x0000080c0a0f0981 */ /* 0x000ee8000c1e1900 */
[----:B------:R-:W3:Y:S01]  /*1700*/  @P0 LDG.E R12, desc[UR12][R8.64+0x8] ;  /* 0x0000080c080c0981 */ /* 0x000ee2000c1e1900 */
[----:B--2---:R-:W-:-:S04]  /*1710*/  FFMA R22, R13, R4, R22 ;  /* 0x000000040d167223 */ /* 0x004fc80000000016 */
[----:B---3--:R-:W-:-:S07]  /*1720*/  @P0 FFMA R22, R15, R12, R22 ;  /* 0x0000000c0f160223 */ /* 0x008fce0000000016 */
.L_x_13:
[----:B------:R-:W-:Y:S02]  /*1730*/  UIADD3 UR9, UPT, UPT, UR17, -0xd000000, URZ ;  /* 0xf300000011097890 */ /* 0x000fe4000fffe0ff */
[----:B------:R-:W1:Y:S02]  /*1740*/  MUFU.RSQ R4, UR17 ;  /* 0x0000001100047d08 */ /* 0x000e640008001400 */
[----:B------:R-:W-:-:S09]  /*1750*/  UISETP.GT.U32.AND UP0, UPT, UR9, 0x727fffff, UPT ;  /* 0x727fffff0900788c */ /* 0x000fd2000bf04070 */
[----:B------:R-:W-:Y:S05]  /*1760*/  BRA.U !UP0, `(.L_x_16) ;  /* 0x0000000108187547 */ /* 0x000fea000b800000 */
[----:B------:R-:W-:Y:S01]  /*1770*/  BSSY.RECONVERGENT B0, `(.L_x_17) ;  /* 0x0000004000007945 */ /* 0x000fe20003800200 */
[----:B------:R-:W-:Y:S02]  /*1780*/  MOV R8, UR17 ;  /* 0x0000001100087c02 */ /* 0x000fe40008000f00 */
[----:B------:R-:W-:-:S07]  /*1790*/  MOV R12, 0x17b0 ;  /* 0x000017b0000c7802 */ /* 0x000fce0000000f00 */
[----:B01----:R-:W-:Y:S05]  /*17a0*/  CALL.REL.NOINC `($__internal_0_$__cuda_sm20_sqrt_rn_f32_slowpath) ;  /* 0x0000007400f07944 */ /* 0x003fea0003c00000 */
[----:B------:R-:W-:Y:S05]  /*17b0*/  BSYNC.RECONVERGENT B0 ;  /* 0x0000000000007941 */ /* 0x000fea0003800200 */
.L_x_17:
[----:B------:R-:W-:Y:S05]  /*17c0*/  BRA `(.L_x_18) ;  /* 0x0000000000107947 */ /* 0x000fea0003800000 */
.L_x_16:
[C---:B-1----:R-:W-:Y:S01]  /*17d0*/  FMUL.FTZ R19, R4.reuse, UR17 ;  /* 0x0000001104137c20 */ /* 0x042fe20008410000 */
[----:B------:R-:W-:-:S03]  /*17e0*/  FMUL.FTZ R8, R4, 0.5 ;  /* 0x3f00000004087820 */ /* 0x000fc60000410000 */
[----:B------:R-:W-:-:S04]  /*17f0*/  FFMA R4, -R19, R19, UR17 ;  /* 0x0000001113047e23 */ /* 0x000fc80008000113 */
[----:B------:R-:W-:-:S07]  /*1800*/  FFMA R19, R4, R8, R19 ;  /* 0x0000000804137223 */ /* 0x000fce0000000013 */
.L_x_18:
[----:B------:R-:W1:Y:S01]  /*1810*/  MUFU.RCP R4, R19 ;  /* 0x0000001300047308 */ /* 0x000e620000001000 */
[----:B------:R-:W-:Y:S07]  /*1820*/  BSSY.RECONVERGENT B3, `(.L_x_19) ;  /* 0x000000a000037945 */ /* 0x000fee0003800200 */
[----:B------:R-:W2:Y:S01]  /*1830*/  FCHK P0, R22, R19 ;  /* 0x0000001316007302 */ /* 0x000ea20000000000 */
[----:B-1----:R-:W-:-:S04]  /*1840*/  FFMA R9, R4, -R19, 1 ;  /* 0x3f80000004097423 */ /* 0x002fc80000000813 */
[----:B------:R-:W-:-:S04]  /*1850*/  FFMA R4, R4, R9, R4 ;  /* 0x0000000904047223 */ /* 0x000fc80000000004 */
[----:B------:R-:W-:-:S04]  /*1860*/  FFMA R9, R4, R22, RZ ;  /* 0x0000001604097223 */ /* 0x000fc800000000ff */
[----:B------:R-:W-:-:S04]  /*1870*/  FFMA R8, R9, -R19, R22 ;  /* 0x8000001309087223 */ /* 0x000fc80000000016 */
[----:B------:R-:W-:Y:S01]  /*1880*/  FFMA R8, R4, R8, R9 ;  /* 0x0000000804087223 */ /* 0x000fe20000000009 */
[----:B--2---:R-:W-:Y:S06]  /*1890*/  @!P0 BRA `(.L_x_20) ;  /* 0x0000000000088947 */ /* 0x004fec0003800000 */
[----:B------:R-:W-:-:S07]  /*18a0*/  MOV R20, 0x18c0 ;  /* 0x000018c000147802 */ /* 0x000fce0000000f00 */
[----:B0-----:R-:W-:Y:S05]  /*18b0*/  CALL.REL.NOINC `($__internal_1_$__cuda_sm3x_div_rn_noftz_f32_slowpath) ;  /* 0x0000007800047944 */ /* 0x001fea0003c00000 */
.L_x_20:
[----:B------:R-:W-:Y:S05]  /*18c0*/  BSYNC.RECONVERGENT B3 ;  /* 0x0000000000037941 */ /* 0x000fea0003800200 */
.L_x_19:
[----:B------:R-:W-:-:S04]  /*18d0*/  FSETP.GT.AND P0, PT, R8, R28, PT ;  /* 0x0000001c0800720b */ /* 0x000fc80003f04000 */
[----:B------:R-:W-:-:S09]  /*18e0*/  FSEL R28, R8, R28, P0 ;  /* 0x0000001c081c7208 */ /* 0x000fd20000000000 */
.L_x_10:
[----:B------:R-:W-:Y:S05]  /*18f0*/  BSYNC.RECONVERGENT B2 ;  /* 0x0000000000027941 */ /* 0x000fea0003800200 */
.L_x_9:
[----:B------:R-:W-:-:S04]  /*1900*/  UIADD3 UR5, UPT, UPT, UR5, 0x1, URZ ;  /* 0x0000000105057890 */ /* 0x000fc8000fffe0ff */
[----:B------:R-:W-:-:S09]  /*1910*/  UISETP.GE.AND UP0, UPT, UR5, UR21, UPT ;  /* 0x000000150500728c */ /* 0x000fd2000bf06270 */
[----:B------:R-:W-:Y:S05]  /*1920*/  BRA.U !UP0, `(.L_x_21) ;  /* 0xfffffff5080c7547 */ /* 0x000fea000b83ffff */
[----:B------:R-:W-:Y:S05]  /*1930*/  BRA `(.L_x_6) ;  /* 0x0000001000807947 */ /* 0x000fea0003800000 */
.L_x_8:
[----:B------:R-:W-:Y:S01]  /*1940*/  FSETP.NAN.AND P0, PT, |R4|, |R4|, PT ;  /* 0x400000040400720b */ /* 0x000fe20003f08200 */
[----:B------:R-:W-:Y:S01]  /*1950*/  HFMA2 R28, -RZ, RZ, -598.5, 40320 ;  /* 0xe0ad78ecff1c7431 */ /* 0x000fe200000001ff */
[----:B------:R-:W-:Y:S02]  /*1960*/  UMOV UR5, UR6 ;  /* 0x0000000600057c82 */ /* 0x000fe40008000000 */
[----:B------:R-:W-:-:S09]  /*1970*/  FSEL R4, R8, R13, P0 ;  /* 0x0000000d08047208 */ /* 0x000fd20000000000 */
.L_x_34:
[----:B------:R-:W1:Y:S01]  /*1980*/  LDCU UR9, c[0x0][0x3b0] ;  /* 0x00007600ff0977ac */ /* 0x000e620008000800 */
[----:B------:R-:W2:Y:S01]  /*1990*/  LDC.64 R8, c[0x0][0x398] ;  /* 0x0000e600ff087b82 */ /* 0x000ea20000000a00 */
[----:B-1----:R-:W-:-:S05]  /*19a0*/  MOV R11, UR9 ;  /* 0x00000009000b7c02 */ /* 0x002fca0008000f00 */
[----:B------:R-:W-:-:S04]  /*19b0*/  IMAD R11, R6, R11, UR5 ;  /* 0x00000005060b7e24 */ /* 0x000fc8000f8e020b */
        /* <DEDUP_REMOVED lines=15> */
.L_x_25:
        /* <DEDUP_REMOVED lines=15> */
[----:B------:R-:W5:Y:S01]  /*1ba0*/  LDG.E R17, desc[UR12][R8.64+0x10] ;  /* 0x0000100c08117981 */ /* 0x000f62000c1e1900 */
[----:B--2---:R-:W-:-:S03]  /*1bb0*/  FFMA R12, R15, R12, R22 ;  /* 0x0000000c0f0c7223 */ /* 0x004fc60000000016 */
[----:B------:R-:W2:Y:S01]  /*1bc0*/  LDG.E R15, desc[UR12][R8.64+0x14] ;  /* 0x0000140c080f7981 */ /* 0x000ea2000c1e1900 */
[----:B---3--:R-:W-:-:S03]  /*1bd0*/  FFMA R20, R23, R20, R12 ;  /* 0x0000001417147223 */ /* 0x008fc6000000000c */
[----:B------:R-:W2:Y:S01]  /*1be0*/  LDG.E R12, desc[UR12][R10.64+0x14] ;  /* 0x0000140c0a0c7981 */ /* 0x000ea2000c1e1900 */
[----:B----4-:R-:W-:-:S03]  /*1bf0*/  FFMA R23, R21, R18, R20 ;  /* 0x0000001215177223 */ /* 0x010fc60000000014 */
[----:B------:R-:W3:Y:S01]  /*1c00*/  LDG.E R18, desc[UR12][R10.64+0x18] ;  /* 0x0000180c0a127981 */ /* 0x000ee2000c1e1900 */
[----:B-----5:R-:W-:-:S03]  /*1c10*/  FFMA R23, R16, R19, R23 ;  /* 0x0000001310177223 */ /* 0x020fc60000000017 */
[----:B------:R-:W3:Y:S04]  /*1c20*/  LDG.E R21, desc[UR12][R8.64+0x18] ;  /* 0x0000180c08157981 */ /* 0x000ee8000c1e1900 */
[----:B------:R-:W4:Y:S01]  /*1c30*/  LDG.E R16, desc[UR12][R10.64+0x1c] ;  /* 0x00001c0c0a107981 */ /* 0x000f22000c1e1900 */
[----:B------:R-:W-:-:S03]  /*1c40*/  FFMA R25, R14, R17, R23 ;  /* 0x000000110e197223 */ /* 0x000fc60000000017 */
[----:B------:R-:W4:Y:S04]  /*1c50*/  LDG.E R19, desc[UR12][R8.64+0x1c] ;  /* 0x00001c0c08137981 */ /* 0x000f28000c1e1900 */
        /* <DEDUP_REMOVED lines=9> */
[----:B------:R-:W2:Y:S04]  /*1cf0*/  LDG.E R15, desc[UR12][R10.64+0x28] ;  /* 0x0000280c0a0f7981 */ /* 0x000ea8000c1e1900 */
[----:B------:R-:W3:Y:S01]  /*1d00*/  LDG.E R18, desc[UR12][R10.64+0x30] ;  /* 0x0000300c0a127981 */ /* 0x000ee2000c1e1900 */
[----:B----4-:R-:W-:-:S03]  /*1d10*/  FFMA R21, R16, R19, R21 ;  /* 0x0000001310157223 */ /* 0x010fc60000000015 */
[----:B------:R-:W4:Y:S04]  /*1d20*/  LDG.E R16, desc[UR12][R10.64+0x2c] ;  /* 0x00002c0c0a107981 */ /* 0x000f28000c1e1900 */
[----:B------:R-:W4:Y:S01]  /*1d30*/  LDG.E R19, desc[UR12][R8.64+0x2c] ;  /* 0x00002c0c08137981 */ /* 0x000f22000c1e1900 */
[----:B-----5:R-:W-:-:S03]  /*1d40*/  FFMA R23, R20, R23, R21 ;  /* 0x0000001714177223 */ /* 0x020fc60000000015 */
[----:B------:R-:W3:Y:S04]  /*1d50*/  LDG.E R21, desc[UR12][R8.64+0x30] ;  /* 0x0000300c08157981 */ /* 0x000ee8000c1e1900 */
[----:B------:R-:W5:Y:S01]  /*1d60*/  LDG.E R20, desc[UR12][R10.64+0x34] ;  /* 0x0000340c0a147981 */ /* 0x000f62000c1e1900 */
[----:B------:R-:W-:-:S03]  /*1d70*/  FFMA R24, R14, R17, R23 ;  /* 0x000000110e187223 */ /* 0x000fc60000000017 */
[----:B------:R-:W5:Y:S04]  /*1d80*/  LDG.E R23, desc[UR12][R8.64+0x34] ;  /* 0x0000340c08177981 */ /* 0x000f68000c1e1900 */
[----:B------:R-:W5:Y:S04]  /*1d90*/  LDG.E R14, desc[UR12][R10.64+0x38] ;  /* 0x0000380c0a0e7981 */ /* 0x000f68000c1e1900 */
[----:B------:R-:W5:Y:S01]  /*1da0*/  LDG.E R17, desc[UR12][R8.64+0x38] ;  /* 0x0000380c08117981 */ /* 0x000f62000c1e1900 */
[----:B------:R-:W-:-:S04]  /*1db0*/  IADD3 R13, PT, PT, R13, 0x10, RZ ;  /* 0x000000100d0d7810 */ /* 0x000fc80007ffe0ff */
[----:B------:R-:W-:Y:S01]  /*1dc0*/  ISETP.NE.AND P0, PT, R13, UR10, PT ;  /* 0x0000000a0d007c0c */ /* 0x000fe2000bf05270 */
[----:B--2---:R-:W-:-:S04]  /*1dd0*/  FFMA R15, R15, R12, R24 ;  /* 0x0000000c0f0f7223 */ /* 0x004fc80000000018 */
[----:B----4-:R-:W-:-:S04]  /*1de0*/  FFMA R15, R16, R19, R15 ;  /* 0x00000013100f7223 */ /* 0x010fc8000000000f */
[----:B---3--:R-:W-:-:S04]  /*1df0*/  FFMA R15, R18, R21, R15 ;  /* 0x00000015120f7223 */ /* 0x008fc8000000000f */
[----:B-----5:R-:W-:-:S04]  /*1e00*/  FFMA R15, R20, R23, R15 ;  /* 0x00000017140f7223 */ /* 0x020fc8000000000f */
[----:B------:R-:W-:-:S04]  /*1e10*/  FFMA R15, R14, R17, R15 ;  /* 0x000000110e0f7223 */ /* 0x000fc8000000000f */
[----:B------:R-:W-:Y:S01]  /*1e20*/  FFMA R22, R22, R25, R15 ;  /* 0x0000001916167223 */ /* 0x000fe2000000000f */
[----:B------:R-:W-:Y:S06]  /*1e30*/  @P0 BRA `(.L_x_25) ;  /* 0xfffffffc001c0947 */ /* 0x000fec000383ffff */
[----:B------:R-:W-:-:S07]  /*1e40*/  MOV R13, UR10 ;  /* 0x0000000a000d7c02 */ /* 0x000fce0008000f00 */
.L_x_24:
        /* <DEDUP_REMOVED lines=28> */
[----:B------:R-:W3:Y:S04]  /*2010*/  LDG.E R18, desc[UR12][R8.64+0x18] ;  /* 0x0000180c08127981 */ /* 0x000ee8000c1e1900 */
[----:B------:R-:W3:Y:S01]  /*2020*/  LDG.E R22, desc[UR12][R8.64+0x1c] ;  /* 0x00001c0c08167981 */ /* 0x000ee2000c1e1900 */
[----:B----4-:R-:W-:-:S04]  /*2030*/  FFMA R17, R17, R12, R24 ;  /* 0x0000000c11117223 */ /* 0x010fc80000000018 */
[----:B-----5:R-:W-:Y:S01]  /*2040*/  FFMA R15, R14, R15, R17 ;  /* 0x0000000f0e0f7223 */ /* 0x020fe20000000011 */
[----:B------:R-:W-:-:S03]  /*2050*/  IADD3 R13, PT, PT, R13, 0x8, RZ ;  /* 0x000000080d0d7810 */ /* 0x000fc60007ffe0ff */
[----:B--2---:R-:W-:-:S04]  /*2060*/  FFMA R15, R16, R19, R15 ;  /* 0x00000013100f7223 */ /* 0x004fc8000000000f */
[----:B---3--:R-:W-:-:S04]  /*2070*/  FFMA R15, R20, R21, R15 ;  /* 0x00000015140f7223 */ /* 0x008fc8000000000f */
[----:B------:R-:W-:-:S04]  /*2080*/  FFMA R15, R18, R23, R15 ;  /* 0x00000017120f7223 */ /* 0x000fc8000000000f */
[----:B------:R-:W-:-:S07]  /*2090*/  FFMA R22, R22, R25, R15 ;  /* 0x0000001916167223 */ /* 0x000fce000000000f */
.L_x_27:
        /* <DEDUP_REMOVED lines=24> */
.L_x_28:
        /* <DEDUP_REMOVED lines=20> */
.L_x_26:
[----:B------:R-:W-:Y:S02]  /*2360*/  UIADD3 UR9, UPT, UPT, UR17, -0xd000000, URZ ;  /* 0xf300000011097890 */ /* 0x000fe4000fffe0ff */
[----:B------:R-:W1:Y:S02]  /*2370*/  MUFU.RSQ R8, UR17 ;  /* 0x0000001100087d08 */ /* 0x000e640008001400 */
[----:B------:R-:W-:-:S09]  /*2380*/  UISETP.GT.U32.AND UP0, UPT, UR9, 0x727fffff, UPT ;  /* 0x727fffff0900788c */ /* 0x000fd2000bf04070 */
[----:B------:R-:W-:Y:S05]  /*2390*/  BRA.U !UP0, `(.L_x_29) ;  /* 0x0000000108187547 */ /* 0x000fea000b800000 */
[----:B------:R-:W-:Y:S01]  /*23a0*/  BSSY.RECONVERGENT B0, `(.L_x_30) ;  /* 0x0000004000007945 */ /* 0x000fe20003800200 */
[----:B-1----:R-:W-:Y:S02]  /*23b0*/  MOV R8, UR17 ;  /* 0x0000001100087c02 */ /* 0x002fe40008000f00 */
[----:B------:R-:W-:-:S07]  /*23c0*/  MOV R12, 0x23e0 ;  /* 0x000023e0000c7802 */ /* 0x000fce0000000f00 */
[----:B0-----:R-:W-:Y:S05]  /*23d0*/  CALL.REL.NOINC `($__internal_0_$__cuda_sm20_sqrt_rn_f32_slowpath) ;  /* 0x0000006800e47944 */ /* 0x001fea0003c00000 */
[----:B------:R-:W-:Y:S05]  /*23e0*/  BSYNC.RECONVERGENT B0 ;  /* 0x0000000000007941 */ /* 0x000fea0003800200 */
.L_x_30:
[----:B------:R-:W-:Y:S05]  /*23f0*/  BRA `(.L_x_31) ;  /* 0x0000000000107947 */ /* 0x000fea0003800000 */
.L_x_29:
[C---:B-1----:R-:W-:Y:S01]  /*2400*/  FMUL.FTZ R19, R8.reuse, UR17 ;  /* 0x0000001108137c20 */ /* 0x042fe20008410000 */
[----:B------:R-:W-:-:S03]  /*2410*/  FMUL.FTZ R9, R8, 0.5 ;  /* 0x3f00000008097820 */ /* 0x000fc60000410000 */
[----:B------:R-:W-:-:S04]  /*2420*/  FFMA R8, -R19, R19, UR17 ;  /* 0x0000001113087e23 */ /* 0x000fc80008000113 */
[----:B------:R-:W-:-:S07]  /*2430*/  FFMA R19, R8, R9, R19 ;  /* 0x0000000908137223 */ /* 0x000fce0000000013 */
.L_x_31:
        /* <DEDUP_REMOVED lines=11> */
.L_x_33:
[----:B------:R-:W-:Y:S05]  /*24f0*/  BSYNC.RECONVERGENT B3 ;  /* 0x0000000000037941 */ /* 0x000fea0003800200 */
.L_x_32:
[----:B------:R-:W-:-:S05]  /*2500*/  FMUL R9, R4, R8 ;  /* 0x0000000804097220 */ /* 0x000fca0000400000 */
[----:B------:R-:W-:-:S04]  /*2510*/  FSETP.GT.AND P0, PT, R9, R28, PT ;  /* 0x0000001c0900720b */ /* 0x000fc80003f04000 */
[----:B------:R-:W-:-:S09]  /*2520*/  FSEL R28, R9, R28, P0 ;  /* 0x0000001c091c7208 */ /* 0x000fd20000000000 */
.L_x_23:
[----:B------:R-:W-:Y:S05]  /*2530*/  BSYNC.RECONVERGENT B2 ;  /* 0x0000000000027941 */ /* 0x000fea0003800200 */
.L_x_22:
[----:B------:R-:W-:-:S04]  /*2540*/  UIADD3 UR5, UPT, UPT, UR5, 0x1, URZ ;  /* 0x0000000105057890 */ /* 0x000fc8000fffe0ff */
[----:B------:R-:W-:-:S09]  /*2550*/  UISETP.GE.AND UP0, UPT, UR5, UR21, UPT ;  /* 0x000000150500728c */ /* 0x000fd2000bf06270 */
[----:B------:R-:W-:Y:S05]  /*2560*/  BRA.U !UP0, `(.L_x_34) ;  /* 0xfffffff508047547 */ /* 0x000fea000b83ffff */
[----:B------:R-:W-:Y:S05]  /*2570*/  BRA `(.L_x_6) ;  /* 0x0000000400707947 */ /* 0x000fea0003800000 */
.L_x_7:
[----:B------:R-:W-:-:S09]  /*2580*/  UISETP.NE.AND UP0, UPT, UR8, URZ, UPT ;  /* 0x000000ff0800728c */ /* 0x000fd2000bf05270 */
[----:B------:R-:W-:Y:S05]  /*2590*/  BRA.U UP0, `(.L_x_35) ;  /* 0x0000000100b07547 */ /* 0x000fea000b800000 */
[----:B------:R-:W1:Y:S01]  /*25a0*/  LDC R9, c[0x0][0x3b0] ;  /* 0x0000ec00ff097b82 */ /* 0x000e620000000800 */
[----:B------:R-:W-:Y:S01]  /*25b0*/  HFMA2 R28, -RZ, RZ, -598.5, 40320 ;  /* 0xe0ad78ecff1c7431 */ /* 0x000fe200000001ff */
[----:B------:R-:W-:-:S06]  /*25c0*/  UMOV UR5, URZ ;  /* 0x000000ff00057c82 */ /* 0x000fcc0008000000 */
[----:B------:R-:W2:Y:S02]  /*25d0*/  LDC.64 R10, c[0x0][0x398] ;  /* 0x0000e600ff0a7b82 */ /* 0x000ea40000000a00 */
.L_x_43:
[----:B-1----:R-:W-:-:S04]  /*25e0*/  IMAD R13, R6, R9, UR5 ;  /* 0x00000005060d7e24 */ /* 0x002fc8000f8e0209 */
[----:B--2---:R-:W-:-:S06]  /*25f0*/  IMAD.WIDE R12, R13, 0x4, R10 ;  /* 0x000000040d0c7825 */ /* 0x004fcc00078e020a */
[----:B------:R-:W2:Y:S01]  /*2600*/  LDG.E R12, desc[UR12][R12.64] ;  /* 0x0000000c0c0c7981 */ /* 0x000ea2000c1e1900 */
[----:B------:R-:W-:Y:S01]  /*2610*/  UIADD3 UR5, UPT, UPT, UR5, 0x1, URZ ;  /* 0x0000000105057890 */ /* 0x000fe2000fffe0ff */
[----:B------:R-:W-:Y:S03]  /*2620*/  BSSY.RECONVERGENT B2, `(.L_x_36) ;  /* 0x0000021000027945 */ /* 0x000fe60003800200 */
[----:B------:R-:W-:Y:S01]  /*2630*/  UISETP.GE.AND UP0, UPT, UR5, UR21, UPT ;  /* 0x000000150500728c */ /* 0x000fe2000bf06270 */
[----:B--2---:R-:W-:-:S13]  /*2640*/  FSETP.NEU.AND P0, PT, R12, RZ, PT ;  /* 0x000000ff0c00720b */ /* 0x004fda0003f0d000 */
[----:B------:R-:W-:Y:S05]  /*2650*/  @!P0 BRA `(.L_x_37) ;  /* 0x0000000000748947 */ /* 0x000fea0003800000 */
        /* <DEDUP_REMOVED lines=9> */
.L_x_39:
[----:B------:R-:W-:Y:S05]  /*26f0*/  BRA `(.L_x_40) ;  /* 0x0000000000107947 */ /* 0x000fea0003800000 */
.L_x_38:
[C---:B-1----:R-:W-:Y:S01]  /*2700*/  FMUL.FTZ R19, R4.reuse, UR17 ;  /* 0x0000001104137c20 */ /* 0x042fe20008410000 */
[----:B------:R-:W-:-:S03]  /*2710*/  FMUL.FTZ R8, R4, 0.5 ;  /* 0x3f00000004087820 */ /* 0x000fc60000410000 */
[----:B------:R-:W-:-:S04]  /*2720*/  FFMA R4, -R19, R19, UR17 ;  /* 0x0000001113047e23 */ /* 0x000fc80008000113 */
[----:B------:R-:W-:-:S07]  /*2730*/  FFMA R19, R4, R8, R19 ;  /* 0x0000000804137223 */ /* 0x000fce0000000013 */
.L_x_40:
[----:B------:R-:W1:Y:S01]  /*2740*/  MUFU.RCP R4, R19 ;  /* 0x0000001300047308 */ /* 0x000e620000001000 */
[----:B------:R-:W-:Y:S07]  /*2750*/  BSSY.RECONVERGENT B3, `(.L_x_41) ;  /* 0x000000b000037945 */ /* 0x000fee0003800200 */
[----:B------:R-:W2:Y:S01]  /*2760*/  FCHK P0, RZ, R19 ;  /* 0x00000013ff007302 */ /* 0x000ea20000000000 */
[----:B-1----:R-:W-:-:S04]  /*2770*/  FFMA R13, R4, -R19, 1 ;  /* 0x3f800000040d7423 */ /* 0x002fc80000000813 */
[----:B------:R-:W-:-:S04]  /*2780*/  FFMA R13, R4, R13, R4 ;  /* 0x0000000d040d7223 */ /* 0x000fc80000000004 */
[----:B------:R-:W-:-:S04]  /*2790*/  FFMA R4, RZ, R13, RZ ;  /* 0x0000000dff047223 */ /* 0x000fc800000000ff */
[----:B------:R-:W-:-:S04]  /*27a0*/  FFMA R8, R4, -R19, RZ ;  /* 0x8000001304087223 */ /* 0x000fc800000000ff */
[----:B------:R-:W-:Y:S01]  /*27b0*/  FFMA R8, R13, R8, R4 ;  /* 0x000000080d087223 */ /* 0x000fe20000000004 */
[----:B--2---:R-:W-:Y:S06]  /*27c0*/  @!P0 BRA `(.L_x_42) ;  /* 0x00000000000c8947 */ /* 0x004fec0003800000 */
[----:B------:R-:W-:Y:S01]  /*27d0*/  HFMA2 R22, -RZ, RZ, 0, 0 ;  /* 0x00000000ff167431 */ /* 0x000fe200000001ff */
[----:B------:R-:W-:-:S07]  /*27e0*/  MOV R20, 0x2800 ;  /* 0x0000280000147802 */ /* 0x000fce0000000f00 */
[----:B0-----:R-:W-:Y:S05]  /*27f0*/  CALL.REL.NOINC `($__internal_1_$__cuda_sm3x_div_rn_noftz_f32_slowpath) ;  /* 0x0000006800347944 */ /* 0x001fea0003c00000 */
.L_x_42:
[----:B------:R-:W-:Y:S05]  /*2800*/  BSYNC.RECONVERGENT B3 ;  /* 0x0000000000037941 */ /* 0x000fea0003800200 */
.L_x_41:
[----:B------:R-:W-:-:S04]  /*2810*/  FSETP.GT.AND P0, PT, R8, R28, PT ;  /* 0x0000001c0800720b */ /* 0x000fc80003f04000 */
[----:B------:R-:W-:-:S09]  /*2820*/  FSEL R28, R8, R28, P0 ;  /* 0x0000001c081c7208 */ /* 0x000fd20000000000 */
.L_x_37:
[----:B------:R-:W-:Y:S05]  /*2830*/  BSYNC.RECONVERGENT B2 ;  /* 0x0000000000027941 */ /* 0x000fea0003800200 */
.L_x_36:
[----:B------:R-:W-:Y:S05]  /*2840*/  BRA.U !UP0, `(.L_x_43) ;  /* 0xfffffffd08647547 */ /* 0x000fea000b83ffff */
[----:B------:R-:W-:Y:S05]  /*2850*/  BRA `(.L_x_6) ;  /* 0x0000000000b87947 */ /* 0x000fea0003800000 */
.L_x_35:
[----:B------:R-:W1:Y:S01]  /*2860*/  LDC.64 R10, c[0x0][0x398] ;  /* 0x0000e600ff0a7b82 */ /* 0x000e620000000a00 */
[----:B------:R-:W-:Y:S01]  /*2870*/  FSETP.NAN.AND P0, PT, |R4|, |R4|, PT ;  /* 0x400000040400720b */ /* 0x000fe20003f08200 */
[----:B------:R-:W-:Y:S01]  /*2880*/  IMAD R9, R6, R9, UR6 ;  /* 0x0000000606097e24 */ /* 0x000fe2000f8e0209 */
[----:B------:R-:W-:Y:S01]  /*2890*/  MOV R28, 0xe0ad78ec ;  /* 0xe0ad78ec001c7802 */ /* 0x000fe20000000f00 */
[----:B------:R-:W-:Y:S01]  /*28a0*/  UMOV UR5, UR6 ;  /* 0x0000000600057c82 */ /* 0x000fe20008000000 */
[----:B------:R-:W-:-:S09]  /*28b0*/  FSEL R4, R8, R13, P0 ;  /* 0x0000000d08047208 */ /* 0x000fd20000000000 */
.L_x_51:
[----:B-1----:R-:W-:-:S06]  /*28c0*/  IMAD.WIDE R12, R9, 0x4, R10 ;  /* 0x00000004090c7825 */ /* 0x002fcc00078e020a */
        /* <DEDUP_REMOVED lines=15> */
.L_x_47:
[----:B------:R-:W-:Y:S05]  /*29c0*/  BRA `(.L_x_48) ;  /* 0x0000000000107947 */ /* 0x000fea0003800000 */
.L_x_46:
[C---:B-1----:R-:W-:Y:S01]  /*29d0*/  FMUL.FTZ R19, R8.reuse, UR17 ;  /* 0x0000001108137c20 */ /* 0x042fe20008410000 */
[----:B------:R-:W-:-:S03]  /*29e0*/  FMUL.FTZ R12, R8, 0.5 ;  /* 0x3f000000080c7820 */ /* 0x000fc60000410000 */
[----:B------:R-:W-:-:S04]  /*29f0*/  FFMA R8, -R19, R19, UR17 ;  /* 0x0000001113087e23 */ /* 0x000fc80008000113 */
[----:B------:R-:W-:-:S07]  /*2a00*/  FFMA R19, R8, R12, R19 ;  /* 0x0000000c08137223 */ /* 0x000fce0000000013 */
.L_x_48:
        /* <DEDUP_REMOVED lines=12> */
.L_x_50:
[----:B------:R-:W-:Y:S05]  /*2ad0*/  BSYNC.RECONVERGENT B3 ;  /* 0x0000000000037941 */ /* 0x000fea0003800200 */
.L_x_49:
[----:B------:R-:W-:-:S05]  /*2ae0*/  FMUL R13, R4, R8 ;  /* 0x00000008040d7220 */ /* 0x000fca0000400000 */
[----:B------:R-:W-:-:S04]  /*2af0*/  FSETP.GT.AND P0, PT, R13, R28, PT ;  /* 0x0000001c0d00720b */ /* 0x000fc80003f04000 */
[----:B------:R-:W-:-:S09]  /*2b00*/  FSEL R28, R13, R28, P0 ;  /* 0x0000001c0d1c7208 */ /* 0x000fd20000000000 */
.L_x_45:
[----:B------:R-:W-:Y:S05]  /*2b10*/  BSYNC.RECONVERGENT B2 ;  /* 0x0000000000027941 */ /* 0x000fea0003800200 */
.L_x_44:
[----:B------:R-:W-:Y:S01]  /*2b20*/  IADD3 R9, PT, PT, R9, 0x1, RZ ;  /* 0x0000000109097810 */ /* 0x000fe20007ffe0ff */
[----:B------:R-:W-:Y:S06]  /*2b30*/  BRA.U !UP0, `(.L_x_51) ;  /* 0xfffffffd08607547 */ /* 0x000fec000b83ffff */
.L_x_6:
[----:B------:R-:W-:Y:S01]  /*2b40*/  UISETP.GE.AND UP0, UPT, UR6, UR21, UPT ;  /* 0x000000150600728c */ /* 0x000fe2000bf06270 */
[----:B------:R-:W-:-:S08]  /*2b50*/  MOV R4, RZ ;  /* 0x000000ff00047202 */ /* 0x000fd00000000f00 */
[----:B------:R-:W-:Y:S05]  /*2b60*/  BRA.U UP0, `(.L_x_52) ;  /* 0x0000001900087547 */ /* 0x000fea000b800000 */
[----:B------:R-:W-:Y:S01]  /*2b70*/  I2FP.F32.U32 R12, UR8 ;  /* 0x00000008000c7c45 */ /* 0x000fe20008201000 */
[----:B------:R-:W1:Y:S01]  /*2b80*/  LDCU UR5, c[0x0][0x3b0] ;  /* 0x00007600ff0577ac */ /* 0x000e620008000800 */
[----:B------:R-:W-:Y:S02]  /*2b90*/  MOV R13, 0x391fcb8e ;  /* 0x391fcb8e000d7802 */ /* 0x000fe40000000f00 */
[-C--:B------:R-:W-:Y:S01]  /*2ba0*/  FSETP.NAN.AND P2, PT, |R12|, |R12|.reuse, PT ;  /* 0x4000000c0c00720b */ /* 0x080fe20003f48200 */
[----:B------:R-:W-:-:S04]  /*2bb0*/  FMUL R4, R5, R12 ;  /* 0x0000000c05047220 */ /* 0x000fc80000400000 */
[----:B------:R-:W2:Y:S01]  /*2bc0*/  FRND R11, R4 ;  /* 0x00000004000b7307 */ /* 0x000ea20000201000 */
[----:B------:R-:W-:Y:S01]  /*2bd0*/  FFMA R9, R5, R12, -R4 ;  /* 0x0000000c05097223 */ /* 0x000fe20000000804 */
[----:B------:R-:W-:-:S03]  /*2be0*/  FSETP.GEU.AND P1, PT, R4, RZ, PT ;  /* 0x000000ff0400720b */ /* 0x000fc60003f2e000 */
[----:B------:R-:W-:-:S03]  /*2bf0*/  FFMA R9, R2, R12, R9 ;  /* 0x0000000c02097223 */ /* 0x000fc60000000009 */
[----:B------:R3:W4:Y:S01]  /*2c00*/  F2I.NTZ R10, R4 ;  /* 0x00000004000a7305 */ /* 0x0007220000203100 */
[----:B-1----:R-:W-:Y:S01]  /*2c10*/  UISETP.LT.AND UP0, UPT, UR18, UR5, UPT ;  /* 0x000000051200728c */ /* 0x002fe2000bf01270 */
[----:B--2---:R-:W-:Y:S01]  /*2c20*/  FADD R8, R4, -R11 ;  /* 0x8000000b04087221 */ /* 0x004fe20000000000 */
[----:B------:R-:W-:-:S03]  /*2c30*/  FSETP.GT.AND P0, PT, R11, RZ, PT ;  /* 0x000000ff0b00720b */ /* 0x000fc60003f04000 */
[----:B------:R-:W-:Y:S01]  /*2c40*/  FADD R8, R9, R8 ;  /* 0x0000000809087221 */ /* 0x000fe20000000000 */
[----:B------:R-:W-:Y:S02]  /*2c50*/  SEL R11, RZ, 0x83000000, P0 ;  /* 0x83000000ff0b7807 */ /* 0x000fe40000000000 */
[----:B------:R-:W-:Y:S01]  /*2c60*/  FSETP.GT.AND P0, PT, |R4|, 152, PT ;  /* 0x431800000400780b */ /* 0x000fe20003f04200 */
[----:B------:R-:W-:Y:S01]  /*2c70*/  FFMA R9, R8, R13, 0.0013391353422775864601 ;  /* 0x3aaf85ed08097423 */ /* 0x000fe2000000000d */
[----:B---3--:R-:W-:-:S03]  /*2c80*/  HFMA2 R4, -RZ, RZ, 0, 0 ;  /* 0x00000000ff047431 */ /* 0x008fc600000001ff */
        /* <DEDUP_REMOVED lines=10> */
[----:B------:R-:W-:Y:S01]  /*2d30*/  @P2 FADD R25, R12, 0.89999997615814208984 ;  /* 0x3f6666660c192421 */ /* 0x000fe20000000000 */
[----:B------:R-:W-:Y:S01]  /*2d40*/  ISETP.NE.AND P0, PT, RZ, UR8, PT ;  /* 0x00000008ff007c0c */ /* 0x000fe2000bf05270 */
[----:B------:R-:W-:-:S03]  /*2d50*/  USEL UR8, UR18, UR5, UP0 ;  /* 0x0000000512087287 */ /* 0x000fc60008000000 */
[----:B------:R-:W-:-:S09]  /*2d60*/  FSEL R25, R25, 1, P0 ;  /* 0x3f80000019197808 */ /* 0x000fd20000000000 */
.L_x_69:
[----:B-1----:R-:W1:Y:S01]  /*2d70*/  LDCU UR5, c[0x0][0x3b0] ;  /* 0x00007600ff0577ac */ /* 0x002e620008000800 */
[----:B--2---:R-:W2:Y:S01]  /*2d80*/  LDC.64 R8, c[0x0][0x398] ;  /* 0x0000e600ff087b82 */ /* 0x004ea20000000a00 */
[----:B-1----:R-:W-:-:S05]  /*2d90*/  MOV R11, UR5 ;  /* 0x00000005000b7c02 */ /* 0x002fca0008000f00 */
[----:B------:R-:W-:-:S04]  /*2da0*/  IMAD R11, R6, R11, UR6 ;  /* 0x00000006060b7e24 */ /* 0x000fc8000f8e020b */
[----:B--2---:R-:W-:-:S06]  /*2db0*/  IMAD.WIDE R8, R11, 0x4, R8 ;  /* 0x000000040b087825 */ /* 0x004fcc00078e0208 */
[----:B------:R-:W2:Y:S01]  /*2dc0*/  LDG.E R8, desc[UR12][R8.64] ;  /* 0x0000000c08087981 */ /* 0x000ea2000c1e1900 */
[----:B------:R-:W-:Y:S01]  /*2dd0*/  BSSY.RECONVERGENT B2, `(.L_x_53) ;  /* 0x0000158000027945 */ /* 0x000fe20003800200 */
[----:B--2---:R-:W-:-:S13]  /*2de0*/  FSETP.NEU.AND P0, PT, R8, RZ, PT ;  /* 0x000000ff0800720b */ /* 0x004fda0003f0d000 */
[----:B---34-:R-:W-:Y:S05]  /*2df0*/  @!P0 BRA `(.L_x_54) ;  /* 0x0000001400548947 */ /* 0x018fea0003800000 */
[----:B------:R-:W1:Y:S01]  /*2e00*/  LDC R8, c[0x0][0x3b4] ;  /* 0x0000ed00ff087b82 */ /* 0x000e620000000800 */
[----:B------:R-:W-:Y:S02]  /*2e10*/  MOV R22, RZ ;  /* 0x000000ff00167202 */ /* 0x000fe40000000f00 */
[C---:B-1----:R-:W-:Y:S01]  /*2e20*/  ISETP.GE.AND P4, PT, R8.reuse, 0x1, PT ;  /* 0x000000010800780c */ /* 0x042fe20003f86270 */
[----:B------:R-:W-:-:S05]  /*2e30*/  IMAD R23, R8, UR6, RZ ;  /* 0x0000000608177c24 */ /* 0x000fca000f8e02ff */
[----:B------:R-:W-:-:S04]  /*2e40*/  IADD3 R24, P0, PT, R23, UR16, RZ ;  /* 0x0000001017187c10 */ /* 0x000fc8000ff1e0ff */
[----:B------:R-:W-:-:S03]  /*2e50*/  LEA.HI.X.SX32 R23, R23, UR20, 0x1, P0 ;  /* 0x0000001417177c11 */ /* 0x000fc600080f0eff */
[----:B------:R-:W-:Y:S06]  /*2e60*/  @!P4 BRA `(.L_x_55) ;  /* 0x000000080044c947 */ /* 0x000fec0003800000 */
[----:B------:R-:W-:Y:S01]  /*2e70*/  UISETP.GE.U32.AND UP0, UPT, UR15, 0xf, UPT ;  /* 0x0000000f0f00788c */ /* 0x000fe2000bf06070 */
[----:B------:R-:W-:Y:S01]  /*2e80*/  HFMA2 R22, -RZ, RZ, 0, 0 ;  /* 0x00000000ff167431 */ /* 0x000fe200000001ff */
[----:B------:R-:W-:-:S07]  /*2e90*/  MOV R13, RZ ;  /* 0x000000ff000d7202 */ /* 0x000fce0000000f00 */
[----:B------:R-:W-:Y:S05]  /*2ea0*/  BRA.U !UP0, `(.L_x_56) ;  /* 0x0000000108f07547 */ /* 0x000fea000b800000 */
[----:B------:R-:W-:Y:S02]  /*2eb0*/  MOV R22, RZ ;  /* 0x000000ff00167202 */ /* 0x000fe40000000f00 */
[----:B------:R-:W-:-:S07]  /*2ec0*/  MOV R13, RZ ;  /* 0x000000ff000d7202 */ /* 0x000fce0000000f00 */
.L_x_57:
[----:B------:R-:W1:Y:S01]  /*2ed0*/  LDC.64 R8, c[0x0][0x388] ;  /* 0x0000e200ff087b82 */ /* 0x000e620000000a00 */
[C---:B------:R-:W-:Y:S01]  /*2ee0*/  IADD3 R12, P0, PT, R13.reuse, R24, RZ ;  /* 0x000000180d0c7210 */ /* 0x040fe20007f1e0ff */
[----:B------:R-:W-:-:S03]  /*2ef0*/  IMAD.WIDE.U32 R10, R13, 0x4, R26 ;  /* 0x000000040d0a7825 */ /* 0x000fc600078e001a */
[----:B------:R-:W-:Y:S02]  /*2f00*/  IADD3.X R14, PT, PT, RZ, R23, RZ, P0, !PT ;  /* 0x00000017ff0e7210 */ /* 0x000fe400007fe4ff */
[----:B------:R-:W2:Y:S04]  /*2f10*/  LDG.E R17, desc[UR12][R10.64] ;  /* 0x0000000c0a117981 */ /* 0x000ea8000c1e1900 */
[----:B------:R-:W3:Y:S01]  /*2f20*/  LDG.E R19, desc[UR12][R10.64+0x4] ;  /* 0x0000040c0a137981 */ /* 0x000ee2000c1e1900 */
[----:B-1----:R-:W-:-:S04]  /*2f30*/  LEA R8, P0, R12, R8, 0x2 ;  /* 0x000000080c087211 */ /* 0x002fc800078010ff */
[----:B------:R-:W-:Y:S02]  /*2f40*/  LEA.HI.X R9, R12, R9, R14, 0x2, P0 ;  /* 0x000000090c097211 */ /* 0x000fe400000f140e */
[----:B------:R-:W4:Y:S04]  /*2f50*/  LDG.E R12, desc[UR12][R10.64+0x8] ;  /* 0x0000080c0a0c7981 */ /* 0x000f28000c1e1900 */
[----:B------:R-:W2:Y:S04]  /*2f60*/  LDG.E R14, desc[UR12][R8.64] ;  /* 0x0000000c080e7981 */ /* 0x000ea8000c1e1900 */
[----:B------:R-:W3:Y:S04]  /*2f70*/  LDG.E R16, desc[UR12][R8.64+0x4] ;  /* 0x0000040c08107981 */ /* 0x000ee8000c1e1900 */
[----:B------:R-:W4:Y:S04]  /*2f80*/  LDG.E R15, desc[UR12][R8.64+0x8] ;  /* 0x0000080c080f7981 */ /* 0x000f28000c1e1900 */
        /* <DEDUP_REMOVED lines=19> */
[----:B------:R-:W4:Y:S01]  /*30c0*/  LDG.E R15, desc[UR12][R8.64+0x20] ;  /* 0x0000200c080f7981 */ /* 0x000f22000c1e1900 */
        /* <DEDUP_REMOVED lines=14> */
[----:B------:R-:W3:Y:S04]  /*31b0*/  LDG.E R19, desc[UR12][R8.64+0x34] ;  /* 0x0000340c08137981 */ /* 0x000ee8000c1e1900 */
[----:B------:R-:W5:Y:S04]  /*31c0*/  LDG.E R16, desc[UR12][R10.64+0x38] ;  /* 0x0000380c0a107981 */ /* 0x000f68000c1e1900 */
[----:B------:R-:W5:Y:S01]  /*31d0*/  LDG.E R21, desc[UR12][R8.64+0x38] ;  /* 0x0000380c08157981 */ /* 0x000f62000c1e1900 */
[----:B------:R-:W-:Y:S01]  /*31e0*/  IADD3 R13, PT, PT, R13, 0x10, RZ ;  /* 0x000000100d0d7810 */ /* 0x000fe20007ffe0ff */
[----:B----4-:R-:W-:-:S03]  /*31f0*/  FFMA R15, R12, R15, R29 ;  /* 0x0000000f0c0f7223 */ /* 0x010fc6000000001d */
[----:B------:R-:W-:Y:S01]  /*3200*/  ISETP.NE.AND P0, PT, R13, UR10, PT ;  /* 0x0000000a0d007c0c */ /* 0x000fe2000bf05270 */
[----:B--2---:R-:W-:-:S04]  /*3210*/  FFMA R15, R14, R17, R15 ;  /* 0x000000110e0f7223 */ /* 0x004fc8000000000f */
[----:B---3--:R-:W-:-:S04]  /*3220*/  FFMA R15, R18, R19, R15 ;  /* 0x00000013120f7223 */ /* 0x008fc8000000000f */
[----:B-----5:R-:W-:-:S04]  /*3230*/  FFMA R15, R16, R21, R15 ;  /* 0x00000015100f7223 */ /* 0x020fc8000000000f */
[----:B------:R-:W-:Y:S01]  /*3240*/  FFMA R22, R22, R20, R15 ;  /* 0x0000001416167223 */ /* 0x000fe2000000000f */
[----:B------:R-:W-:Y:S06]  /*3250*/  @P0 BRA `(.L_x_57) ;  /* 0xfffffffc001c0947 */ /* 0x000fec000383ffff */
[----:B------:R-:W-:-:S07]  /*3260*/  MOV R13, UR10 ;  /* 0x0000000a000d7c02 */ /* 0x000fce0008000f00 */
.L_x_56:
[----:B------:R-:W-:-:S09]  /*3270*/  UISETP.NE.AND UP0, UPT, UR24, URZ, UPT ;  /* 0x000000ff1800728c */ /* 0x000fd2000bf05270 */
[----:B------:R-:W-:Y:S05]  /*3280*/  BRA.U !UP0, `(.L_x_55) ;  /* 0x00000005083c7547 */ /* 0x000fea000b800000 */
[----:B------:R-:W-:Y:S02]  /*3290*/  UIADD3 UR5, UPT, UPT, UR24, -0x1, URZ ;  /* 0xffffffff18057890 */ /* 0x000fe4000fffe0ff */
[----:B------:R-:W-:Y:S02]  /*32a0*/  UISETP.NE.AND UP1, UPT, UR25, URZ, UPT ;  /* 0x000000ff1900728c */ /* 0x000fe4000bf25270 */
[----:B------:R-:W-:-:S09]  /*32b0*/  UISETP.GE.U32.AND UP0, UPT, UR5, 0x7, UPT ;  /* 0x000000070500788c */ /* 0x000fd2000bf06070 */
[----:B------:R-:W-:Y:S05]  /*32c0*/  BRA.U !UP0, `(.L_x_58) ;  /* 0x00000001087c7547 */ /* 0x000fea000b800000 */
[----:B------:R-:W1:Y:S01]  /*32d0*/  LDC.64 R8, c[0x0][0x388] ;  /* 0x0000e200ff087b82 */ /* 0x000e620000000a00 */
[C---:B------:R-:W-:Y:S01]  /*32e0*/  IADD3 R12, P0, PT, R13.reuse, R24, RZ ;  /* 0x000000180d0c7210 */ /* 0x040fe20007f1e0ff */
[----:B------:R-:W-:-:S03]  /*32f0*/  IMAD.WIDE.U32 R10, R13, 0x4, R26 ;  /* 0x000000040d0a7825 */ /* 0x000fc600078e001a */
[----:B------:R-:W-:Y:S02]  /*3300*/  IADD3.X R14, PT, PT, RZ, R23, RZ, P0, !PT ;  /* 0x00000017ff0e7210 */ /* 0x000fe400007fe4ff */
        /* <DEDUP_REMOVED lines=16> */
[----:B------:R-:W5:Y:S04]  /*3410*/  LDG.E R19, desc[UR12][R8.64+0x10] ;  /* 0x0000100c08137981 */ /* 0x000f68000c1e1900 */
[----:B------:R-:W3:Y:S04]  /*3420*/  LDG.E R16, desc[UR12][R10.64+0x14] ;  /* 0x0000140c0a107981 */ /* 0x000ee8000c1e1900 */
[----:B------:R-:W4:Y:S04]  /*3430*/  LDG.E R14, desc[UR12][R10.64+0x18] ;  /* 0x0000180c0a0e7981 */ /* 0x000f28000c1e1900 */
[----:B------:R-:W4:Y:S04]  /*3440*/  LDG.E R17, desc[UR12][R8.64+0x18] ;  /* 0x0000180c08117981 */ /* 0x000f28000c1e1900 */
[----:B------:R-:W4:Y:S01]  /*3450*/  LDG.E R22, desc[UR12][R10.64+0x1c] ;  /* 0x00001c0c0a167981 */ /* 0x000f22000c1e1900 */
[----:B------:R-:W-:Y:S01]  /*3460*/  IADD3 R13, PT, PT, R13, 0x8, RZ ;  /* 0x000000080d0d7810 */ /* 0x000fe20007ffe0ff */
[----:B--2---:R-:W-:-:S04]  /*3470*/  FFMA R15, R12, R15, R21 ;  /* 0x0000000f0c0f7223 */ /* 0x004fc80000000015 */
[----:B-----5:R-:W-:-:S04]  /*3480*/  FFMA R15, R18, R19, R15 ;  /* 0x00000013120f7223 */ /* 0x020fc8000000000f */
[----:B---3--:R-:W-:-:S04]  /*3490*/  FFMA R15, R16, R20, R15 ;  /* 0x00000014100f7223 */ /* 0x008fc8000000000f */
[----:B----4-:R-:W-:-:S04]  /*34a0*/  FFMA R15, R14, R17, R15 ;  /* 0x000000110e0f7223 */ /* 0x010fc8000000000f */
[----:B------:R-:W-:-:S07]  /*34b0*/  FFMA R22, R22, R29, R15 ;  /* 0x0000001d16167223 */ /* 0x000fce000000000f */
.L_x_58:
        /* <DEDUP_REMOVED lines=24> */
.L_x_59:
[----:B------:R-:W-:Y:S05]  /*3640*/  BRA.U !UP1, `(.L_x_55) ;  /* 0x00000001094c7547 */ /* 0x000fea000b800000 */
[----:B------:R-:W1:Y:S01]  /*3650*/  LDC.64 R8, c[0x0][0x388] ;  /* 0x0000e200ff087b82 */ /* 0x000e620000000a00 */
[C---:B------:R-:W-:Y:S01]  /*3660*/  IADD3 R12, P0, PT, R13.reuse, R24, RZ ;  /* 0x000000180d0c7210 */ /* 0x040fe20007f1e0ff */
[----:B------:R-:W-:-:S03]  /*3670*/  IMAD.WIDE.U32 R10, R13, 0x4, R26 ;  /* 0x000000040d0a7825 */ /* 0x000fc600078e001a */
[----:B------:R-:W-:Y:S02]  /*3680*/  IADD3.X R14, PT, PT, RZ, R23, RZ, P0, !PT ;  /* 0x00000017ff0e7210 */ /* 0x000fe400007fe4ff */
        /* <DEDUP_REMOVED lines=15> */
.L_x_55:
        /* <DEDUP_REMOVED lines=9> */
.L_x_61:
[----:B------:R-:W-:Y:S05]  /*3810*/  BRA `(.L_x_62) ;  /* 0x0000000000107947 */ /* 0x000fea0003800000 */
.L_x_60:
[C---:B-1----:R-:W-:Y:S01]  /*3820*/  FMUL.FTZ R19, R8.reuse, UR17 ;  /* 0x0000001108137c20 */ /* 0x042fe20008410000 */
[----:B------:R-:W-:-:S03]  /*3830*/  FMUL.FTZ R9, R8, 0.5 ;  /* 0x3f00000008097820 */ /* 0x000fc60000410000 */
[----:B------:R-:W-:-:S04]  /*3840*/  FFMA R8, -R19, R19, UR17 ;  /* 0x0000001113087e23 */ /* 0x000fc80008000113 */
[----:B------:R-:W-:-:S07]  /*3850*/  FFMA R19, R8, R9, R19 ;  /* 0x0000000908137223 */ /* 0x000fce0000000013 */
.L_x_62:
        /* <DEDUP_REMOVED lines=11> */
.L_x_64:
[----:B------:R-:W-:Y:S05]  /*3910*/  BSYNC.RECONVERGENT B3 ;  /* 0x0000000000037941 */ /* 0x000fea0003800200 */
.L_x_63:
[----:B------:R-:W-:Y:S02]  /*3920*/  HFMA2 R9, -RZ, RZ, 0.96630859375, -0.0022525787353515625 ;  /* 0x3bbb989dff097431 */ /* 0x000fe400000001ff */
[----:B------:R-:W-:Y:S01]  /*3930*/  FFMA R8, R25, R8, -R28 ;  /* 0x0000000819087223 */ /* 0x000fe2000000081c */
[----:B------:R-:W-:-:S03]  /*3940*/  MOV R10, 0x437c0000 ;  /* 0x437c0000000a7802 */ /* 0x000fc60000000f00 */
[----:B------:R-:W-:-:S04]  /*3950*/  FFMA.SAT R9, R8, R9, 0.5 ;  /* 0x3f00000008097423 */ /* 0x000fc80000002009 */
[----:B------:R-:W-:-:S04]  /*3960*/  FFMA.RM R9, R9, R10, 12582913 ;  /* 0x4b40000109097423 */ /* 0x000fc8000000400a */
[C---:B------:R-:W-:Y:S01]  /*3970*/  FADD R11, R9.reuse, -12583039 ;  /* 0xcb40007f090b7421 */ /* 0x040fe20000000000 */
[----:B------:R-:W-:-:S03]  /*3980*/  SHF.L.U32 R21, R9, 0x17, RZ ;  /* 0x0000001709157819 */ /* 0x000fc600000006ff */
[----:B------:R-:W-:-:S04]  /*3990*/  FFMA R11, R8, 1.4426950216293334961, -R11 ;  /* 0x3fb8aa3b080b7823 */ /* 0x000fc8000000080b */
[----:B------:R-:W-:-:S04]  /*39a0*/  FFMA R11, R8, 1.925963033500011079e-08, R11 ;  /* 0x32a57060080b7823 */ /* 0x000fc8000000000b */
[----:B------:R-:W1:Y:S02]  /*39b0*/  MUFU.EX2 R8, R11 ;  /* 0x0000000b00087308 */ /* 0x000e640000000800 */
[----:B-1----:R-:W-:-:S04]  /*39c0*/  FMUL R21, R21, R8 ;  /* 0x0000000815157220 */ /* 0x002fc80000400000 */
[----:B------:R-:W-:Y:S01]  /*39d0*/  FADD R4, R4, R21 ;  /* 0x0000001504047221 */ /* 0x000fe20000000000 */
[----:B------:R-:W-:Y:S06]  /*39e0*/  @!P4 BRA `(.L_x_54) ;  /* 0x000000080058c947 */ /* 0x000fec0003800000 */
[----:B------:R-:W-:Y:S01]  /*39f0*/  UISETP.GE.U32.AND UP0, UPT, UR15, 0xf, UPT ;  /* 0x0000000f0f00788c */ /* 0x000fe2000bf06070 */
[----:B------:R-:W-:-:S08]  /*3a00*/  UMOV UR5, URZ ;  /* 0x000000ff00057c82 */ /* 0x000fd00008000000 */
[----:B------:R-:W-:Y:S05]  /*3a10*/  BRA.U !UP0, `(.L_x_65) ;  /* 0x0000000108cc7547 */ /* 0x000fea000b800000 */
[----:B------:R-:W-:-:S05]  /*3a20*/  UMOV UR5, URZ ;  /* 0x000000ff00057c82 */ /* 0x000fca0008000000 */
.L_x_66:
[----:B-1----:R-:W1:Y:S01]  /*3a30*/  LDC.64 R8, c[0x0][0x390] ;  /* 0x0000e400ff087b82 */ /* 0x002e620000000a00 */
[----:B------:R-:W-:Y:S01]  /*3a40*/  IADD3 R10, P0, PT, R24, UR5, RZ ;  /* 0x00000005180a7c10 */ /* 0x000fe2000ff1e0ff */
[----:B------:R-:W-:-:S03]  /*3a50*/  ULEA UR9, UR5, UR7, 0x2 ;  /* 0x0000000705097291 */ /* 0x000fc6000f8e10ff */
[----:B------:R-:W-:Y:S02]  /*3a60*/  IADD3.X R11, PT, PT, RZ, R23, RZ, P0, !PT ;  /* 0x00000017ff0b7210 */ /* 0x000fe400007fe4ff */
[----:B-1----:R-:W-:-:S04]  /*3a70*/  LEA R30, P0, R10, R8, 0x2 ;  /* 0x000000080a1e7211 */ /* 0x002fc800078010ff */
[----:B------:R-:W-:Y:S02]  /*3a80*/  LEA.HI.X R31, R10, R9, R11, 0x2, P0 ;  /* 0x000000090a1f7211 */ /* 0x000fe400000f140b */
[----:B------:R-:W2:Y:S04]  /*3a90*/  LDL.128 R8, [UR9] ;  /* 0x00000009ff087983 */ /* 0x000ea80008100c00 */
[----:B------:R-:W2:Y:S04]  /*3aa0*/  LDG.E R12, desc[UR12][R30.64] ;  /* 0x0000000c1e0c7981 */ /* 0x000ea8000c1e1900 */
[----:B------:R-:W3:Y:S04]  /*3ab0*/  LDG.E R14, desc[UR12][R30.64+0x4] ;  /* 0x0000040c1e0e7981 */ /* 0x000ee8000c1e1900 */
[----:B------:R-:W4:Y:S04]  /*3ac0*/  LDG.E R13, desc[UR12][R30.64+0x8] ;  /* 0x0000080c1e0d7981 */ /* 0x000f28000c1e1900 */
[----:B------:R-:W5:Y:S04]  /*3ad0*/  LDG.E R16, desc[UR12][R30.64+0xc] ;  /* 0x00000c0c1e107981 */ /* 0x000f68000c1e1900 */
[----:B------:R-:W5:Y:S04]  /*3ae0*/  LDG.E R18, desc[UR12][R30.64+0x14] ;  /* 0x0000140c1e127981 */ /* 0x000f68000c1e1900 */
[----:B------:R-:W5:Y:S04]  /*3af0*/  LDG.E R17, desc[UR12][R30.64+0x18] ;  /* 0x0000180c1e117981 */ /* 0x000f68000c1e1900 */
[----:B------:R-:W5:Y:S04]  /*3b00*/  LDG.E R20, desc[UR12][R30.64+0x1c] ;  /* 0x00001c0c1e147981 */ /* 0x000f68000c1e1900 */
[----:B------:R-:W5:Y:S04]  /*3b10*/  LDG.E R22, desc[UR12][R30.64+0x34] ;  /* 0x0000340c1e167981 */ /* 0x000f68000c1e1900 */
[----:B------:R-:W5:Y:S01]  /*3b20*/  LDG.E R29, desc[UR12][R30.64+0x38] ;  /* 0x0000380c1e1d7981 */ /* 0x000f62000c1e1900 */
[C---:B--2---:R-:W-:Y:S01]  /*3b30*/  FFMA R8, R21.reuse, R12, R8 ;  /* 0x0000000c15087223 */ /* 0x044fe20000000008 */
[C---:B---3--:R-:W-:Y:S01]  /*3b40*/  FFMA R9, R21.reuse, R14, R9 ;  /* 0x0000000e15097223 */ /* 0x048fe20000000009 */
[----:B----4-:R-:W-:-:S02]  /*3b50*/  FFMA R10, R21, R13, R10 ;  /* 0x0000000d150a7223 */ /* 0x010fc4000000000a */
[----:B------:R-:W2:Y:S01]  /*3b60*/  LDL.128 R12, [UR9+0x10] ;  /* 0x00001009ff0c7983 */ /* 0x000ea20008100c00 */
[----:B-----5:R-:W-:-:S03]  /*3b70*/  FFMA R11, R21, R16, R11 ;  /* 0x00000010150b7223 */ /* 0x020fc6000000000b */
[----:B------:R-:W3:Y:S04]  /*3b80*/  LDG.E R16, desc[UR12][R30.64+0x10] ;  /* 0x0000100c1e107981 */ /* 0x000ee8000c1e1900 */
[----:B------:R1:W-:Y:S04]  /*3b90*/  STL.128 [UR9], R8 ;  /* 0x00000008ff007987 */ /* 0x0003e80008100c09 */
[----:B-1----:R-:W4:Y:S04]  /*3ba0*/  LDG.E R10, desc[UR12][R30.64+0x24] ;  /* 0x0000240c1e0a7981 */ /* 0x002f28000c1e1900 */
[----:B------:R-:W5:Y:S04]  /*3bb0*/  LDG.E R9, desc[UR12][R30.64+0x28] ;  /* 0x0000280c1e097981 */ /* 0x000f68000c1e1900 */
[----:B------:R-:W5:Y:S01]  /*3bc0*/  LDG.E R8, desc[UR12][R30.64+0x2c] ;  /* 0x00002c0c1e087981 */ /* 0x000f62000c1e1900 */
[C---:B--2---:R-:W-:Y:S01]  /*3bd0*/  FFMA R13, R21.reuse, R18, R13 ;  /* 0x00000012150d7223 */ /* 0x044fe2000000000d */
[C---:B------:R-:W-:Y:S01]  /*3be0*/  FFMA R14, R21.reuse, R17, R14 ;  /* 0x00000011150e7223 */ /* 0x040fe2000000000e */
[C---:B------:R-:W-:Y:S01]  /*3bf0*/  FFMA R15, R21.reuse, R20, R15 ;  /* 0x00000014150f7223 */ /* 0x040fe2000000000f */
[C---:B---3--:R-:W-:Y:S01]  /*3c00*/  FFMA R12, R21.reuse, R16, R12 ;  /* 0x00000010150c7223 */ /* 0x048fe2000000000c */
[----:B------:R-:W2:Y:S04]  /*3c10*/  LDG.E R20, desc[UR12][R30.64+0x20] ;  /* 0x0000200c1e147981 */ /* 0x000ea8000c1e1900 */
[----:B------:R-:W2:Y:S04]  /*3c20*/  LDL.128 R16, [UR9+0x20] ;  /* 0x00002009ff107983 */ /* 0x000ea80008100c00 */
[----:B------:R1:W-:Y:S04]  /*3c30*/  STL.128 [UR9+0x10], R12 ;  /* 0x0000100cff007987 */ /* 0x0003e80008100c09 */
[----:B-1----:R-:W3:Y:S01]  /*3c40*/  LDG.E R13, desc[UR12][R30.64+0x30] ;  /* 0x0000300c1e0d7981 */ /* 0x002ee2000c1e1900 */
[C---:B--2---:R-:W-:Y:S01]  /*3c50*/  FFMA R16, R21.reuse, R20, R16 ;  /* 0x0000001415107223 */ /* 0x044fe20000000010 */
[C---:B----4-:R-:W-:Y:S01]  /*3c60*/  FFMA R17, R21.reuse, R10, R17 ;  /* 0x0000000a15117223 */ /* 0x050fe20000000011 */
[C---:B-----5:R-:W-:Y:S01]  /*3c70*/  FFMA R18, R21.reuse, R9, R18 ;  /* 0x0000000915127223 */ /* 0x060fe20000000012 */
[----:B------:R-:W-:Y:S01]  /*3c80*/  FFMA R19, R21, R8, R19 ;  /* 0x0000000815137223 */ /* 0x000fe20000000013 */
[----:B------:R-:W2:Y:S04]  /*3c90*/  LDG.E R20, desc[UR12][R30.64+0x3c] ;  /* 0x00003c0c1e147981 */ /* 0x000ea8000c1e1900 */
[----:B------:R-:W3:Y:S04]  /*3ca0*/  LDL.128 R8, [UR9+0x30] ;  /* 0x00003009ff087983 */ /* 0x000ee80008100c00 */
[----:B------:R1:W-:Y:S01]  /*3cb0*/  STL.128 [UR9+0x20], R16 ;  /* 0x00002010ff007987 */ /* 0x0003e20008100c09 */
[----:B------:R-:W-:-:S04]  /*3cc0*/  UIADD3 UR5, UPT, UPT, UR5, 0x10, URZ ;  /* 0x0000001005057890 */ /* 0x000fc8000fffe0ff */
[----:B------:R-:W-:Y:S01]  /*3cd0*/  UISETP.NE.AND UP0, UPT, UR5, UR10, UPT ;  /* 0x0000000a0500728c */ /* 0x000fe2000bf05270 */
[C---:B---3--:R-:W-:Y:S01]  /*3ce0*/  FFMA R8, R21.reuse, R13, R8 ;  /* 0x0000000d15087223 */ /* 0x048fe20000000008 */
[C---:B------:R-:W-:Y:S01]  /*3cf0*/  FFMA R9, R21.reuse, R22, R9 ;  /* 0x0000001615097223 */ /* 0x040fe20000000009 */
[C---:B------:R-:W-:Y:S01]  /*3d00*/  FFMA R10, R21.reuse, R29, R10 ;  /* 0x0000001d150a7223 */ /* 0x040fe2000000000a */
[----:B--2---:R-:W-:-:S05]  /*3d10*/  FFMA R11, R21, R20, R11 ;  /* 0x00000014150b7223 */ /* 0x004fca000000000b */
[----:B------:R1:W-:Y:S01]  /*3d20*/  STL.128 [UR9+0x30], R8 ;  /* 0x00003008ff007987 */ /* 0x0003e20008100c09 */
[----:B------:R-:W-:Y:S05]  /*3d30*/  BRA.U UP0, `(.L_x_66) ;  /* 0xfffffffd003c7547 */ /* 0x000fea000b83ffff */
[----:B------:R-:W-:-:S05]  /*3d40*/  UMOV UR5, UR10 ;  /* 0x0000000a00057c82 */ /* 0x000fca0008000000 */
.L_x_65:
[----:B------:R-:W-:-:S09]  /*3d50*/  UISETP.NE.AND UP0, UPT, UR24, URZ, UPT ;  /* 0x000000ff1800728c */ /* 0x000fd2000bf05270 */
[----:B------:R-:W-:Y:S05]  /*3d60*/  BRA.U !UP0, `(.L_x_54) ;  /* 0x0000000508787547 */ /* 0x000fea000b800000 */
[----:B------:R-:W-:Y:S02]  /*3d70*/  UIADD3 UR9, UPT, UPT, UR24, -0x1, URZ ;  /* 0xffffffff18097890 */ /* 0x000fe4000fffe0ff */
[----:B------:R-:W-:Y:S02]  /*3d80*/  UISETP.NE.AND UP1, UPT, UR25, URZ, UPT ;  /* 0x000000ff1900728c */ /* 0x000fe4000bf25270 */
[----:B------:R-:W-:-:S09]  /*3d90*/  UISETP.GE.U32.AND UP0, UPT, UR9, 0x7, UPT ;  /* 0x000000070900788c */ /* 0x000fd2000bf06070 */
[----:B------:R-:W-:Y:S05]  /*3da0*/  BRA.U !UP0, `(.L_x_67) ;  /* 0x00000001089c7547 */ /* 0x000fea000b800000 */
[----:B-1----:R-:W1:Y:S01]  /*3db0*/  LDC.64 R8, c[0x0][0x390] ;  /* 0x0000e400ff087b82 */ /* 0x002e620000000a00 */
[----:B------:R-:W-:Y:S01]  /*3dc0*/  IADD3 R10, P0, PT, R24, UR5, RZ ;  /* 0x00000005180a7c10 */ /* 0x000fe2000ff1e0ff */
[----:B------:R-:W-:-:S03]  /*3dd0*/  ULEA UR9, UR5, UR7, 0x2 ;  /* 0x0000000705097291 */ /* 0x000fc6000f8e10ff */
[----:B------:R-:W-:-:S06]  /*3de0*/  IADD3.X R11, PT, PT, RZ, R23, RZ, P0, !PT ;  /* 0x00000017ff0b7210 */ /* 0x000fcc00007fe4ff */
[----:B------:R-:W2:Y:S04]  /*3df0*/  LDL R12, [UR9] ;  /* 0x00000009ff0c7983 */ /* 0x000ea80008100800 */
[----:B------:R-:W3:Y:S04]  /*3e00*/  LDL R30, [UR9+0x4] ;  /* 0x00000409ff1e7983 */ /* 0x000ee80008100800 */
[----:B------:R-:W4:Y:S04]  /*3e10*/  LDL R15, [UR9+0x10] ;  /* 0x00001009ff0f7983 */ /* 0x000f280008100800 */
[----:B------:R-:W5:Y:S01]  /*3e20*/  LDL R17, [UR9+0x14] ;  /* 0x00001409ff117983 */ /* 0x000f620008100800 */
[----:B-1----:R-:W-:-:S03]  /*3e30*/  LEA R8, P0, R10, R8, 0x2 ;  /* 0x000000080a087211 */ /* 0x002fc600078010ff */
[----:B------:R-:W5:Y:S01]  /*3e40*/  LDL R19, [UR9+0x18] ;  /* 0x00001809ff137983 */ /* 0x000f620008100800 */
[----:B------:R-:W-:-:S03]  /*3e50*/  LEA.HI.X R9, R10, R9, R11, 0x2, P0 ;  /* 0x000000090a097211 */ /* 0x000fc600000f140b */
[----:B------:R-:W4:Y:S04]  /*3e60*/  LDL R11, [UR9+0x8] ;  /* 0x00000809ff0b7983 */ /* 0x000f280008100800 */
[----:B------:R-:W2:Y:S04]  /*3e70*/  LDG.E R10, desc[UR12][R8.64] ;  /* 0x0000000c080a7981 */ /* 0x000ea8000c1e1900 */
[----:B------:R-:W3:Y:S04]  /*3e80*/  LDG.E R20, desc[UR12][R8.64+0x4] ;  /* 0x0000040c08147981 */ /* 0x000ee8000c1e1900 */
[----:B------:R-:W4:Y:S04]  /*3e90*/  LDG.E R22, desc[UR12][R8.64+0x8] ;  /* 0x0000080c08167981 */ /* 0x000f28000c1e1900 */
[----:B------:R-:W5:Y:S04]  /*3ea0*/  LDG.E R18, desc[UR12][R8.64+0xc] ;  /* 0x00000c0c08127981 */ /* 0x000f68000c1e1900 */
[----:B------:R-:W5:Y:S04]  /*3eb0*/  LDG.E R16, desc[UR12][R8.64+0x10] ;  /* 0x0000100c08107981 */ /* 0x000f68000c1e1900 */
[----:B------:R-:W5:Y:S01]  /*3ec0*/  LDG.E R14, desc[UR12][R8.64+0x1c] ;  /* 0x00001c0c080e7981 */ /* 0x000f62000c1e1900 */
[----:B--2---:R-:W-:-:S03]  /*3ed0*/  FFMA R13, R21, R10, R12 ;  /* 0x0000000a150d7223 */ /* 0x004fc6000000000c */
[----:B------:R-:W2:Y:S01]  /*3ee0*/  LDG.E R12, desc[UR12][R8.64+0x14] ;  /* 0x0000140c080c7981 */ /* 0x000ea2000c1e1900 */
[----:B---3--:R-:W-:-:S03]  /*3ef0*/  FFMA R20, R21, R20, R30 ;  /* 0x0000001415147223 */ /* 0x008fc6000000001e */
[----:B------:R-:W3:Y:S01]  /*3f00*/  LDG.E R10, desc[UR12][R8.64+0x18] ;  /* 0x0000180c080a7981 */ /* 0x000ee2000c1e1900 */
[----:B----4-:R-:W-:-:S03]  /*3f10*/  FFMA R22, R21, R22, R11 ;  /* 0x0000001615167223 */ /* 0x010fc6000000000b */
[----:B------:R-:W4:Y:S04]  /*3f20*/  LDL R30, [UR9+0xc] ;  /* 0x00000c09ff1e7983 */ /* 0x000f280008100800 */
[----:B------:R-:W4:Y:S01]  /*3f30*/  LDL R11, [UR9+0x1c] ;  /* 0x00001c09ff0b7983 */ /* 0x000f220008100800 */
[----:B-----5:R-:W-:-:S03]  /*3f40*/  FFMA R15, R21, R16, R15 ;  /* 0x00000010150f7223 */ /* 0x020fc6000000000f */
[----:B------:R1:W-:Y:S04]  /*3f50*/  STL [UR9], R13 ;  /* 0x0000000dff007987 */ /* 0x0003e80008100809 */
[----:B------:R1:W-:Y:S04]  /*3f60*/  STL [UR9+0x4], R20 ;  /* 0x00000414ff007987 */ /* 0x0003e80008100809 */
[----:B------:R1:W-:Y:S04]  /*3f70*/  STL [UR9+0x8], R22 ;  /* 0x00000816ff007987 */ /* 0x0003e80008100809 */
[----:B------:R1:W-:Y:S01]  /*3f80*/  STL [UR9+0x10], R15 ;  /* 0x0000100fff007987 */ /* 0x0003e20008100809 */
[----:B------:R-:W-:Y:S01]  /*3f90*/  UIADD3 UR5, UPT, UPT, UR5, 0x8, URZ ;  /* 0x0000000805057890 */ /* 0x000fe2000fffe0ff */
[C---:B--2---:R-:W-:Y:S01]  /*3fa0*/  FFMA R12, R21.reuse, R12, R17 ;  /* 0x0000000c150c7223 */ /* 0x044fe20000000011 */
[C---:B---3--:R-:W-:Y:S01]  /*3fb0*/  FFMA R10, R21.reuse, R10, R19 ;  /* 0x0000000a150a7223 */ /* 0x048fe20000000013 */
[C---:B----4-:R-:W-:Y:S01]  /*3fc0*/  FFMA R18, R21.reuse, R18, R30 ;  /* 0x0000001215127223 */ /* 0x050fe2000000001e */
[----:B------:R-:W-:-:S04]  /*3fd0*/  FFMA R11, R21, R14, R11 ;  /* 0x0000000e150b7223 */ /* 0x000fc8000000000b */
[----:B------:R1:W-:Y:S04]  /*3fe0*/  STL [UR9+0xc], R18 ;  /* 0x00000c12ff007987 */ /* 0x0003e80008100809 */
[----:B------:R1:W-:Y:S04]  /*3ff0*/  STL [UR9+0x14], R12 ;  /* 0x0000140cff007987 */ /* 0x0003e80008100809 */
[----:B------:R1:W-:Y:S04]  /*4000*/  STL [UR9+0x18], R10 ;  /* 0x0000180aff007987 */ /* 0x0003e80008100809 */
[----:B------:R1:W-:Y:S02]  /*4010*/  STL [UR9+0x1c], R11 ;  /* 0x00001c0bff007987 */ /* 0x0003e40008100809 */
.L_x_67:
        /* <DEDUP_REMOVED lines=9> */
[----:B------:R-:W2:Y:S04]  /*40b0*/  LDL R12, [UR9+0x4] ;  /* 0x00000409ff0c7983 */ /* 0x000ea80008100800 */
[----:B------:R-:W3:Y:S04]  /*40c0*/  LDL R14, [UR9+0x8] ;  /* 0x00000809ff0e7983 */ /* 0x000ee80008100800 */
[----:B------:R-:W4:Y:S01]  /*40d0*/  LDL R16, [UR9+0xc] ;  /* 0x00000c09ff107983 */ /* 0x000f220008100800 */
[----:B-1----:R-:W-:-:S04]  /*40e0*/  LEA R8, P0, R10, R8, 0x2 ;  /* 0x000000080a087211 */ /* 0x002fc800078010ff */
[----:B------:R-:W-:Y:S02]  /*40f0*/  LEA.HI.X R9, R10, R9, R11, 0x2, P0 ;  /* 0x000000090a097211 */ /* 0x000fe400000f140b */
[----:B------:R-:W5:Y:S04]  /*4100*/  LDL R10, [UR9] ;  /* 0x00000009ff0a7983 */ /* 0x000f680008100800 */
[----:B------:R-:W5:Y:S04]  /*4110*/  LDG.E R11, desc[UR12][R8.64] ;  /* 0x0000000c080b7981 */ /* 0x000f68000c1e1900 */
[----:B------:R-:W2:Y:S04]  /*4120*/  LDG.E R13, desc[UR12][R8.64+0x4] ;  /* 0x0000040c080d7981 */ /* 0x000ea8000c1e1900 */
[----:B------:R-:W3:Y:S04]  /*4130*/  LDG.E R15, desc[UR12][R8.64+0x8] ;  /* 0x0000080c080f7981 */ /* 0x000ee8000c1e1900 */
[----:B------:R-:W4:Y:S01]  /*4140*/  LDG.E R17, desc[UR12][R8.64+0xc] ;  /* 0x00000c0c08117981 */ /* 0x000f22000c1e1900 */
[----:B------:R-:W-:Y:S01]  /*4150*/  UIADD3 UR5, UPT, UPT, UR5, 0x4, URZ ;  /* 0x0000000405057890 */ /* 0x000fe2000fffe0ff */
[C---:B-----5:R-:W-:Y:S01]  /*4160*/  FFMA R10, R21.reuse, R11, R10 ;  /* 0x0000000b150a7223 */ /* 0x060fe2000000000a */
[C---:B--2---:R-:W-:Y:S01]  /*4170*/  FFMA R11, R21.reuse, R13, R12 ;  /* 0x0000000d150b7223 */ /* 0x044fe2000000000c */
[C---:B---3--:R-:W-:Y:S01]  /*4180*/  FFMA R12, R21.reuse, R15, R14 ;  /* 0x0000000f150c7223 */ /* 0x048fe2000000000e */
[----:B----4-:R-:W-:-:S02]  /*4190*/  FFMA R13, R21, R17, R16 ;  /* 0x00000011150d7223 */ /* 0x010fc40000000010 */
[----:B------:R2:W-:Y:S04]  /*41a0*/  STL [UR9], R10 ;  /* 0x0000000aff007987 */ /* 0x0005e80008100809 */
[----:B------:R2:W-:Y:S04]  /*41b0*/  STL [UR9+0x4], R11 ;  /* 0x0000040bff007987 */ /* 0x0005e80008100809 */
[----:B------:R2:W-:Y:S04]  /*41c0*/  STL [UR9+0x8], R12 ;  /* 0x0000080cff007987 */ /* 0x0005e80008100809 */
[----:B------:R2:W-:Y:S02]  /*41d0*/  STL [UR9+0xc], R13 ;  /* 0x00000c0dff007987 */ /* 0x0005e40008100809 */
.L_x_68:
[----:B------:R-:W-:Y:S05]  /*41e0*/  BRA.U !UP1, `(.L_x_54) ;  /* 0x0000000109587547 */ /* 0x000fea000b800000 */
[----:B-1----:R-:W1:Y:S01]  /*41f0*/  LDC.64 R8, c[0x0][0x390] ;  /* 0x0000e400ff087b82 */ /* 0x002e620000000a00 */
[----:B------:R-:W-:Y:S01]  /*4200*/  IADD3 R24, P0, PT, R24, UR5, RZ ;  /* 0x0000000518187c10 */ /* 0x000fe2000ff1e0ff */
[----:B------:R-:W-:-:S03]  /*4210*/  ULEA UR5, UR5, UR7, 0x2 ;  /* 0x0000000705057291 */ /* 0x000fc6000f8e10ff */
[----:B------:R-:W-:-:S06]  /*4220*/  IADD3.X R23, PT, PT, RZ, R23, RZ, P0, !PT ;  /* 0x00000017ff177210 */ /* 0x000fcc00007fe4ff */
[----:B--2---:R-:W2:Y:S01]  /*4230*/  LDL R12, [UR5] ;  /* 0x00000005ff0c7983 */ /* 0x004ea20008100800 */
[----:B-1----:R-:W-:-:S04]  /*4240*/  LEA R8, P0, R24, R8, 0x2 ;  /* 0x0000000818087211 */ /* 0x002fc800078010ff */
[----:B------:R-:W-:-:S05]  /*4250*/  LEA.HI.X R9, R24, R9, R23, 0x2, P0 ;  /* 0x0000000918097211 */ /* 0x000fca00000f1417 */
[----:B------:R-:W2:Y:S01]  /*4260*/  LDG.E R10, desc[UR12][R8.64] ;  /* 0x0000000c080a7981 */ /* 0x000ea2000c1e1900 */
[----:B------:R-:W-:Y:S01]  /*4270*/  UISETP.NE.AND UP0, UPT, UR11, 0x1, UPT ;  /* 0x000000010b00788c */ /* 0x000fe2000bf05270 */
[----:B--2---:R-:W-:-:S05]  /*4280*/  FFMA R10, R21, R10, R12 ;  /* 0x0000000a150a7223 */ /* 0x004fca000000000c */
[----:B------:R3:W-:Y:S03]  /*4290*/  STL [UR5], R10 ;  /* 0x0000000aff007987 */ /* 0x0007e60008100805 */
[----:B------:R-:W-:Y:S05]  /*42a0*/  BRA.U !UP0, `(.L_x_54) ;  /* 0x0000000108287547 */ /* 0x000fea000b800000 */
[----:B------:R-:W-:Y:S01]  /*42b0*/  UISETP.NE.AND UP0, UPT, UR11, 0x2, UPT ;  /* 0x000000020b00788c */ /* 0x000fe2000bf05270 */
[----:B---3--:R-:W2:Y:S04]  /*42c0*/  LDG.E R10, desc[UR12][R8.64+0x4] ;  /* 0x0000040c080a7981 */ /* 0x008ea8000c1e1900 */
[----:B------:R-:W2:Y:S01]  /*42d0*/  LDL R14, [UR5+0x4] ;  /* 0x00000405ff0e7983 */ /* 0x000ea20008100800 */
[----:B------:R-:W-:-:S13]  /*42e0*/  PLOP3.LUT P0, PT, PT, PT, UP0, 0x80, 0x8 ;  /* 0x000000000008781c */ /* 0x000fda0003f0f008 */
[----:B------:R-:W3:Y:S04]  /*42f0*/  @P0 LDG.E R12, desc[UR12][R8.64+0x8] ;  /* 0x0000080c080c0981 */ /* 0x000ee8000c1e1900 */
[----:B------:R-:W3:Y:S01]  /*4300*/  @P0 LDL R11, [UR5+0x8] ;  /* 0x00000805ff0b0983 */ /* 0x000ee20008100800 */
[----:B--2---:R-:W-:-:S05]  /*4310*/  FFMA R10, R21, R10, R14 ;  /* 0x0000000a150a7223 */ /* 0x004fca000000000e */
[----:B------:R4:W-:Y:S01]  /*4320*/  STL [UR5+0x4], R10 ;  /* 0x0000040aff007987 */ /* 0x0009e20008100805 */
[----:B---3--:R-:W-:-:S05]  /*4330*/  @P0 FFMA R12, R21, R12, R11 ;  /* 0x0000000c150c0223 */ /* 0x008fca000000000b */
[----:B------:R4:W-:Y:S02]  /*4340*/  @P0 STL [UR5+0x8], R12 ;  /* 0x0000080cff000987 */ /* 0x0009e40008100805 */
.L_x_54:
[----:B------:R-:W-:Y:S05]  /*4350*/  BSYNC.RECONVERGENT B2 ;  /* 0x0000000000027941 */ /* 0x000fea0003800200 */
.L_x_53:
[----:B------:R-:W-:-:S04]  /*4360*/  UIADD3 UR6, UPT, UPT, UR6, 0x1, URZ ;  /* 0x0000000106067890 */ /* 0x000fc8000fffe0ff */
[----:B------:R-:W-:-:S09]  /*4370*/  UISETP.NE.AND UP0, UPT, UR6, UR8, UPT ;  /* 0x000000080600728c */ /* 0x000fd2000bf05270 */
[----:B------:R-:W-:Y:S05]  /*4380*/  BRA.U UP0, `(.L_x_69) ;  /* 0xffffffe900787547 */ /* 0x000fea000b83ffff */
.L_x_52:
[----:B------:R-:W-:Y:S01]  /*4390*/  FSETP.GT.AND P0, PT, R4, RZ, PT ;  /* 0x000000ff0400720b */ /* 0x000fe20003f04000 */
[----:B------:R-:W-:-:S12]  /*43a0*/  BSSY.RECONVERGENT B2, `(.L_x_70) ;  /* 0x000024f000027945 */ /* 0x000fd80003800200 */
[----:B------:R-:W-:Y:S05]  /*43b0*/  @!P0 BRA `(.L_x_71) ;  /* 0x0000002400348947 */ /* 0x000fea0003800000 */
[----:B------:R-:W5:Y:S01]  /*43c0*/  LDCU UR5, c[0x0][0x3b8] ;  /* 0x00007700ff0577ac */ /* 0x000f620008000800 */
[----:B-1234-:R-:W1:Y:S01]  /*43d0*/  LDC R10, c[0x0][0x3b4] ;  /* 0x0000ed00ff0a7b82 */ /* 0x01ee620000000800 */
[----:B------:R-:W-:Y:S02]  /*43e0*/  I2FP.F32.U32 R22, UR4 ;  /* 0x0000000400167c45 */ /* 0x000fe40008201000 */
[----:B-----5:R-:W-:-:S04]  /*43f0*/  I2FP.F32.U32 R19, UR5 ;  /* 0x0000000500137c45 */ /* 0x020fc80008201000 */
[----:B------:R-:W2:Y:S01]  /*4400*/  MUFU.RCP R8, R19 ;  /* 0x0000001300087308 */ /* 0x000ea20000001000 */
[----:B-1----:R-:W-:-:S07]  /*4410*/  ISETP.GE.AND P4, PT, R10, 0x1, PT ;  /* 0x000000010a00780c */ /* 0x002fce0003f86270 */
[----:B------:R-:W1:Y:S01]  /*4420*/  FCHK P0, R22, R19 ;  /* 0x0000001316007302 */ /* 0x000e620000000000 */
[----:B--2---:R-:W-:-:S04]  /*4430*/  FFMA R9, -R19, R8, 1 ;  /* 0x3f80000013097423 */ /* 0x004fc80000000108 */
[----:B------:R-:W-:-:S04]  /*4440*/  FFMA R9, R8, R9, R8 ;  /* 0x0000000908097223 */ /* 0x000fc80000000008 */
[----:B------:R-:W-:-:S04]  /*4450*/  FFMA R24, R22, R9, RZ ;  /* 0x0000000916187223 */ /* 0x000fc800000000ff */
[----:B------:R-:W-:-:S04]  /*4460*/  FFMA R8, -R19, R24, R22 ;  /* 0x0000001813087223 */ /* 0x000fc80000000116 */
[----:B------:R-:W-:Y:S01]  /*4470*/  FFMA R24, R9, R8, R24 ;  /* 0x0000000809187223 */ /* 0x000fe20000000018 */
[----:B-1----:R-:W-:Y:S06]  /*4480*/  @!P0 BRA `(.L_x_72) ;  /* 0x00000000000c8947 */ /* 0x002fec0003800000 */
[----:B------:R-:W-:-:S07]  /*4490*/  MOV R20, 0x44b0 ;  /* 0x000044b000147802 */ /* 0x000fce0000000f00 */
[----:B0-----:R-:W-:Y:S05]  /*44a0*/  CALL.REL.NOINC `($__internal_1_$__cuda_sm3x_div_rn_noftz_f32_slowpath) ;  /* 0x0000004c00087944 */ /* 0x001fea0003c00000 */
[----:B------:R-:W-:-:S07]  /*44b0*/  MOV R24, R8 ;  /* 0x0000000800187202 */ /* 0x000fce0000000f00 */
.L_x_72:
[----:B------:R-:W-:Y:S01]  /*44c0*/  FADD R7, R7, R24 ;  /* 0x0000001807077221 */ /* 0x000fe20000000000 */
[----:B------:R-:W-:Y:S06]  /*44d0*/  @!P4 BRA `(.L_x_71) ;  /* 0x0000002000ecc947 */ /* 0x000fec0003800000 */
[----:B------:R-:W-:Y:S01]  /*44e0*/  UISETP.GE.U32.AND UP0, UPT, UR15, 0xf, UPT ;  /* 0x0000000f0f00788c */ /* 0x000fe2000bf06070 */
[----:B------:R-:W-:-:S08]  /*44f0*/  HFMA2 R11, -RZ, RZ, 0, 0 ;  /* 0x00000000ff0b7431 */ /* 0x000fd000000001ff */
[----:B------:R-:W-:Y:S05]  /*4500*/  BRA.U !UP0, `(.L_x_73) ;  /* 0x0000001108407547 */ /* 0x000fea000b800000 */
[----:B------:R-:W-:-:S07]  /*4510*/  MOV R23, RZ ;  /* 0x000000ff00177202 */ /* 0x000fce0000000f00 */
.L_x_106:
[----:B------:R-:W-:-:S05]  /*4520*/  LEA R28, R23, UR14, 0x2 ;  /* 0x0000000e171c7c11 */ /* 0x000fca000f8e10ff */
[----:B------:R-:W2:Y:S01]  /*4530*/  LDL.128 R8, [R28+0x400] ;  /* 0x000400001c087983 */ /* 0x000ea20000100c00 */
[----:B-1----:R-:W1:Y:S01]  /*4540*/  MUFU.RCP R13, R4 ;  /* 0x00000004000d7308 */ /* 0x002e620000001000 */
[----:B------:R-:W-:Y:S01]  /*4550*/  BSSY.RECONVERGENT B3, `(.L_x_74) ;  /* 0x0000010000037945 */ /* 0x000fe20003800200 */
[----:B-1----:R-:W-:-:S04]  /*4560*/  FFMA R12, R13, -R4, 1 ;  /* 0x3f8000000d0c7423 */ /* 0x002fc80000000804 */
[----:B------:R-:W-:Y:S01]  /*4570*/  FFMA R13, R13, R12, R13 ;  /* 0x0000000c0d0d7223 */ /* 0x000fe2000000000d */
[----:B------:R-:W-:Y:S02]  /*4580*/  MOV R12, R23 ;  /* 0x00000017000c7202 */ /* 0x000fe40000000f00 */
[----:B------:R-:W-:-:S04]  /*4590*/  IADD3 R23, PT, PT, R23, 0x10, RZ ;  /* 0x0000001017177810 */ /* 0x000fc80007ffe0ff */
[----:B------:R-:W-:Y:S01]  /*45a0*/  ISETP.NE.AND P4, PT, R23, UR10, PT ;  /* 0x0000000a17007c0c */ /* 0x000fe2000bf85270 */
[----:B--2---:R-:W-:-:S04]  /*45b0*/  FMUL R22, R8, R24 ;  /* 0x0000001808167220 */ /* 0x004fc80000400000 */
[----:B------:R-:W1:Y:S01]  /*45c0*/  FCHK P0, R22, R4 ;  /* 0x0000000416007302 */ /* 0x000e620000000000 */
[----:B------:R-:W-:-:S04]  /*45d0*/  FFMA R15, R22, R13, RZ ;  /* 0x0000000d160f7223 */ /* 0x000fc800000000ff */
[----:B------:R-:W-:-:S04]  /*45e0*/  FFMA R8, R15, -R4, R22 ;  /* 0x800000040f087223 */ /* 0x000fc80000000016 */
[----:B------:R-:W-:Y:S01]  /*45f0*/  FFMA R17, R13, R8, R15 ;  /* 0x000000080d117223 */ /* 0x000fe2000000000f */
[----:B-1----:R-:W-:Y:S06]  /*4600*/  @!P0 BRA `(.L_x_75) ;  /* 0x0000000000108947 */ /* 0x002fec0003800000 */
[----:B------:R-:W-:Y:S02]  /*4610*/  MOV R19, R4 ;  /* 0x0000000400137202 */ /* 0x000fe40000000f00 */
[----:B------:R-:W-:-:S07]  /*4620*/  MOV R20, 0x4640 ;  /* 0x0000464000147802 */ /* 0x000fce0000000f00 */
[----:B0-----:R-:W-:Y:S05]  /*4630*/  CALL.REL.NOINC `($__internal_1_$__cuda_sm3x_div_rn_noftz_f32_slowpath) ;  /* 0x0000004800a47944 */ /* 0x001fea0003c00000 */
[----:B------:R-:W-:-:S07]  /*4640*/  MOV R17, R8 ;  /* 0x0000000800117202 */ /* 0x000fce0000000f00 */
.L_x_75:
[----:B------:R-:W-:Y:S05]  /*4650*/  BSYNC.RECONVERGENT B3 ;  /* 0x0000000000037941 */ /* 0x000fea0003800200 */
.L_x_74:
[----:B------:R-:W-:-:S05]  /*4660*/  LEA R25, R12, UR14, 0x2 ;  /* 0x0000000e0c197c11 */ /* 0x000fca000f8e10ff */
[----:B------:R-:W2:Y:S01]  /*4670*/  LDL.128 R12, [R25] ;  /* 0x00000000190c7983 */ /* 0x000ea20000100c00 */
[----:B------:R-:W1:Y:S01]  /*4680*/  MUFU.RCP R19, R4 ;  /* 0x0000000400137308 */ /* 0x000e620000001000 */
[----:B------:R-:W-:Y:S01]  /*4690*/  FMUL R22, R9, R24 ;  /* 0x0000001809167220 */ /* 0x000fe20000400000 */
[----:B------:R-:W-:Y:S06]  /*46a0*/  BSSY.RECONVERGENT B3, `(.L_x_76) ;  /* 0x000000d000037945 */ /* 0x000fec0003800200 */
[----:B------:R-:W3:Y:S01]  /*46b0*/  FCHK P0, R22, R4 ;  /* 0x0000000416007302 */ /* 0x000ee20000000000 */
[----:B-1----:R-:W-:-:S04]  /*46c0*/  FFMA R8, R19, -R4, 1 ;  /* 0x3f80000013087423 */ /* 0x002fc80000000804 */
[----:B------:R-:W-:-:S04]  /*46d0*/  FFMA R8, R19, R8, R19 ;  /* 0x0000000813087223 */ /* 0x000fc80000000013 */
[----:B------:R-:W-:-:S04]  /*46e0*/  FFMA R9, R8, R22, RZ ;  /* 0x0000001608097223 */ /* 0x000fc800000000ff */
[----:B------:R-:W-:-:S04]  /*46f0*/  FFMA R16, R9, -R4, R22 ;  /* 0x8000000409107223 */ /* 0x000fc80000000016 */
[----:B------:R-:W-:Y:S01]  /*4700*/  FFMA R16, R8, R16, R9 ;  /* 0x0000001008107223 */ /* 0x000fe20000000009 */
[----:B--2---:R-:W-:Y:S01]  /*4710*/  FADD R12, R12, R17 ;  /* 0x000000110c0c7221 */ /* 0x004fe20000000000 */
[----:B---3--:R-:W-:Y:S06]  /*4720*/  @!P0 BRA `(.L_x_77) ;  /* 0x0000000000108947 */ /* 0x008fec0003800000 */
[----:B------:R-:W-:Y:S02]  /*4730*/  MOV R19, R4 ;  /* 0x0000000400137202 */ /* 0x000fe40000000f00 */
[----:B------:R-:W-:-:S07]  /*4740*/  MOV R20, 0x4760 ;  /* 0x0000476000147802 */ /* 0x000fce0000000f00 */
[----:B0-----:R-:W-:Y:S05]  /*4750*/  CALL.REL.NOINC `($__internal_1_$__cuda_sm3x_div_rn_noftz_f32_slowpath) ;  /* 0x00000048005c7944 */ /* 0x001fea0003c00000 */
[----:B------:R-:W-:-:S07]  /*4760*/  MOV R16, R8 ;  /* 0x0000000800107202 */ /* 0x000fce0000000f00 */
.L_x_77:
[----:B------:R-:W-:Y:S05]  /*4770*/  BSYNC.RECONVERGENT B3 ;  /* 0x0000000000037941 */ /* 0x000fea0003800200 */
.L_x_76:
[----:B------:R-:W1:Y:S01]  /*4780*/  MUFU.RCP R9, R4 ;  /* 0x0000000400097308 */ /* 0x000e620000001000 */
[----:B------:R-:W-:Y:S01]  /*4790*/  FMUL R22, R10, R24 ;  /* 0x000000180a167220 */ /* 0x000fe20000400000 */
[----:B------:R-:W-:Y:S01]  /*47a0*/  BSSY.RECONVERGENT B3, `(.L_x_78) ;  /* 0x000000d000037945 */ /* 0x000fe20003800200 */
[----:B------:R-:W-:-:S05]  /*47b0*/  FADD R13, R13, R16 ;  /* 0x000000100d0d7221 */ /* 0x000fca0000000000 */
[----:B------:R-:W2:Y:S01]  /*47c0*/  FCHK P0, R22, R4 ;  /* 0x0000000416007302 */ /* 0x000ea20000000000 */
[----:B-1----:R-:W-:-:S04]  /*47d0*/  FFMA R8, R9, -R4, 1 ;  /* 0x3f80000009087423 */ /* 0x002fc80000000804 */
[----:B------:R-:W-:-:S04]  /*47e0*/  FFMA R8, R9, R8, R9 ;  /* 0x0000000809087223 */ /* 0x000fc80000000009 */
[----:B------:R-:W-:-:S04]  /*47f0*/  FFMA R9, R8, R22, RZ ;  /* 0x0000001608097223 */ /* 0x000fc800000000ff */
[----:B------:R-:W-:-:S04]  /*4800*/  FFMA R10, R9, -R4, R22 ;  /* 0x80000004090a7223 */ /* 0x000fc80000000016 */
[----:B------:R-:W-:Y:S01]  /*4810*/  FFMA R9, R8, R10, R9 ;  /* 0x0000000a08097223 */ /* 0x000fe20000000009 */
[----:B--2---:R-:W-:Y:S06]  /*4820*/  @!P0 BRA `(.L_x_79) ;  /* 0x0000000000108947 */ /* 0x004fec0003800000 */
[----:B------:R-:W-:Y:S02]  /*4830*/  MOV R19, R4 ;  /* 0x0000000400137202 */ /* 0x000fe40000000f00 */
[----:B------:R-:W-:-:S07]  /*4840*/  MOV R20, 0x4860 ;  /* 0x0000486000147802 */ /* 0x000fce0000000f00 */
[----:B0-----:R-:W-:Y:S05]  /*4850*/  CALL.REL.NOINC `($__internal_1_$__cuda_sm3x_div_rn_noftz_f32_slowpath) ;  /* 0x00000048001c7944 */ /* 0x001fea0003c00000 */
[----:B------:R-:W-:-:S07]  /*4860*/  MOV R9, R8 ;  /* 0x0000000800097202 */ /* 0x000fce0000000f00 */
.L_x_79:
[----:B------:R-:W-:Y:S05]  /*4870*/  BSYNC.RECONVERGENT B3 ;  /* 0x0000000000037941 */ /* 0x000fea0003800200 */
.L_x_78:
        /* <DEDUP_REMOVED lines=14> */
.L_x_81:
[----:B------:R-:W-:Y:S05]  /*4960*/  BSYNC.RECONVERGENT B3 ;  /* 0x0000000000037941 */ /* 0x000fea0003800200 */
.L_x_80:
[----:B------:R-:W-:-:S05]  /*4970*/  FADD R15, R15, R8 ;  /* 0x000000080f0f7221 */ /* 0x000fca0000000000 */
[----:B------:R1:W-:Y:S04]  /*4980*/  STL.128 [R25], R12 ;  /* 0x0000000c19007387 */ /* 0x0003e80000100c00 */
[----:B------:R-:W2:Y:S01]  /*4990*/  LDL.128 R8, [R28+0x410] ;  /* 0x000410001c087983 */ /* 0x000ea20000100c00 */
[----:B------:R-:W3:Y:S01]  /*49a0*/  MUFU.RCP R17, R4 ;  /* 0x0000000400117308 */ /* 0x000ee20000001000 */
[----:B------:R-:W-:Y:S01]  /*49b0*/  BSSY.RECONVERGENT B3, `(.L_x_82) ;  /* 0x000000d000037945 */ /* 0x000fe20003800200 */
[----:B---3--:R-:W-:Y:S01]  /*49c0*/  FFMA R16, R17, -R4, 1 ;  /* 0x3f80000011107423 */ /* 0x008fe20000000804 */
[----:B--2---:R-:W-:-:S03]  /*49d0*/  FMUL R22, R8, R24 ;  /* 0x0000001808167220 */ /* 0x004fc60000400000 */
[----:B------:R-:W-:Y:S02]  /*49e0*/  FFMA R8, R17, R16, R17 ;  /* 0x0000001011087223 */ /* 0x000fe40000000011 */
[----:B------:R-:W2:Y:S02]  /*49f0*/  FCHK P0, R22, R4 ;  /* 0x0000000416007302 */ /* 0x000ea40000000000 */
[----:B------:R-:W-:-:S04]  /*4a00*/  FFMA R17, R8, R22, RZ ;  /* 0x0000001608117223 */ /* 0x000fc800000000ff */
[----:B------:R-:W-:-:S04]  /*4a10*/  FFMA R16, R17, -R4, R22 ;  /* 0x8000000411107223 */ /* 0x000fc80000000016 */
[----:B------:R-:W-:Y:S01]  /*4a20*/  FFMA R17, R8, R16, R17 ;  /* 0x0000001008117223 */ /* 0x000fe20000000011 */
[----:B-12---:R-:W-:Y:S06]  /*4a30*/  @!P0 BRA `(.L_x_83) ;  /* 0x0000000000108947 */ /* 0x006fec0003800000 */
[----:B------:R-:W-:Y:S02]  /*4a40*/  MOV R19, R4 ;  /* 0x0000000400137202 */ /* 0x000fe40000000f00 */
[----:B------:R-:W-:-:S07]  /*4a50*/  MOV R20, 0x4a70 ;  /* 0x00004a7000147802 */ /* 0x000fce0000000f00 */
[----:B0-----:R-:W-:Y:S05]  /*4a60*/  CALL.REL.NOINC `($__internal_1_$__cuda_sm3x_div_rn_noftz_f32_slowpath) ;  /* 0x0000004400987944 */ /* 0x001fea0003c00000 */
[----:B------:R-:W-:-:S07]  /*4a70*/  MOV R17, R8 ;  /* 0x0000000800117202 */ /* 0x000fce0000000f00 */
.L_x_83:
[----:B------:R-:W-:Y:S05]  /*4a80*/  BSYNC.RECONVERGENT B3 ;  /* 0x0000000000037941 */ /* 0x000fea0003800200 */
.L_x_82:
[----:B------:R-:W2:Y:S01]  /*4a90*/  LDL.128 R12, [R25+0x10] ;  /* 0x00001000190c7983 */ /* 0x000ea20000100c00 */
        /* <DEDUP_REMOVED lines=15> */
.L_x_85:
[----:B------:R-:W-:Y:S05]  /*4b90*/  BSYNC.RECONVERGENT B3 ;  /* 0x0000000000037941 */ /* 0x000fea0003800200 */
.L_x_84:
        /* <DEDUP_REMOVED lines=15> */
.L_x_87:
[----:B------:R-:W-:Y:S05]  /*4c90*/  BSYNC.RECONVERGENT B3 ;  /* 0x0000000000037941 */ /* 0x000fea0003800200 */
.L_x_86:
        /* <DEDUP_REMOVED lines=14> */
.L_x_89:
[----:B------:R-:W-:Y:S05]  /*4d80*/  BSYNC.RECONVERGENT B3 ;  /* 0x0000000000037941 */ /* 0x000fea0003800200 */
.L_x_88:
[----:B------:R-:W-:-:S05]  /*4d90*/  FADD R15, R15, R8 ;  /* 0x000000080f0f7221 */ /* 0x000fca0000000000 */
[----:B------:R1:W-:Y:S04]  /*4da0*/  STL.128 [R25+0x10], R12 ;  /* 0x0000100c19007387 */ /* 0x0003e80000100c00 */
        /* <DEDUP_REMOVED lines=15> */
.L_x_91:
[----:B------:R-:W-:Y:S05]  /*4ea0*/  BSYNC.RECONVERGENT B3 ;  /* 0x0000000000037941 */ /* 0x000fea0003800200 */
.L_x_90:
        /* <DEDUP_REMOVED lines=16> */
.L_x_93:
[----:B------:R-:W-:Y:S05]  /*4fb0*/  BSYNC.RECONVERGENT B3 ;  /* 0x0000000000037941 */ /* 0x000fea0003800200 */
.L_x_92:
        /* <DEDUP_REMOVED lines=15> */
.L_x_95:
[----:B------:R-:W-:Y:S05]  /*50b0*/  BSYNC.RECONVERGENT B3 ;  /* 0x0000000000037941 */ /* 0x000fea0003800200 */
.L_x_94:
        /* <DEDUP_REMOVED lines=14> */
.L_x_97:
[----:B------:R-:W-:Y:S05]  /*51a0*/  BSYNC.RECONVERGENT B3 ;  /* 0x0000000000037941 */ /* 0x000fea0003800200 */
.L_x_96:
        /* <DEDUP_REMOVED lines=17> */
.L_x_99:
[----:B------:R-:W-:Y:S05]  /*52c0*/  BSYNC.RECONVERGENT B3 ;  /* 0x0000000000037941 */ /* 0x000fea0003800200 */
.L_x_98:
        /* <DEDUP_REMOVED lines=16> */
.L_x_101:
[----:B------:R-:W-:Y:S05]  /*53d0*/  BSYNC.RECONVERGENT B3 ;  /* 0x0000000000037941 */ /* 0x000fea0003800200 */
.L_x_100:
        /* <DEDUP_REMOVED lines=15> */
.L_x_103:
[----:B------:R-:W-:Y:S05]  /*54d0*/  BSYNC.RECONVERGENT B3 ;  /* 0x0000000000037941 */ /* 0x000fea0003800200 */
.L_x_102:
        /* <DEDUP_REMOVED lines=14> */
.L_x_105:
[----:B------:R-:W-:Y:S05]  /*55c0*/  BSYNC.RECONVERGENT B3 ;  /* 0x0000000000037941 */ /* 0x000fea0003800200 */
.L_x_104:
[----:B------:R-:W-:-:S05]  /*55d0*/  FADD R15, R15, R8 ;  /* 0x000000080f0f7221 */ /* 0x000fca0000000000 */
[----:B------:R1:W-:Y:S01]  /*55e0*/  STL.128 [R25+0x30], R12 ;  /* 0x0000300c19007387 */ /* 0x0003e20000100c00 */
[----:B------:R-:W-:Y:S05]  /*55f0*/  @P4 BRA `(.L_x_106) ;  /* 0xffffffec00c84947 */ /* 0x000fea000383ffff */
[----:B------:R-:W-:-:S07]  /*5600*/  MOV R11, UR10 ;  /* 0x0000000a000b7c02 */ /* 0x000fce0008000f00 */
.L_x_73:
[----:B------:R-:W-:-:S09]  /*5610*/  UISETP.NE.AND UP0, UPT, UR24, URZ, UPT ;  /* 0x000000ff1800728c */ /* 0x000fd2000bf05270 */
[----:B------:R-:W-:Y:S05]  /*5620*/  BRA.U !UP0, `(.L_x_71) ;  /* 0x0000001108987547 */ /* 0x000fea000b800000 */
[----:B------:R-:W-:-:S04]  /*5630*/  UIADD3 UR5, UPT, UPT, UR24, -0x1, URZ ;  /* 0xffffffff18057890 */ /* 0x000fc8000fffe0ff */
[----:B------:R-:W-:-:S09]  /*5640*/  UISETP.GE.U32.AND UP0, UPT, UR5, 0x7, UPT ;  /* 0x000000070500788c */ /* 0x000fd2000bf06070 */
[----:B------:R-:W-:Y:S05]  /*5650*/  BRA.U !UP0, `(.L_x_107) ;  /* 0x00000009084c7547 */ /* 0x000fea000b800000 */
[----:B------:R-:W-:-:S05]  /*5660*/  LEA R9, R11, UR14, 0x2 ;  /* 0x0000000e0b097c11 */ /* 0x000fca000f8e10ff */
[----:B-1----:R-:W2:Y:S01]  /*5670*/  LDL R13, [R9+0x400] ;  /* 0x00040000090d7983 */ /* 0x002ea20000100800 */
[----:B------:R-:W1:Y:S01]  /*5680*/  MUFU.RCP R15, R4 ;  /* 0x00000004000f7308 */ /* 0x000e620000001000 */
[----:B------:R-:W-:Y:S01]  /*5690*/  BSSY.RECONVERGENT B3, `(.L_x_108) ;  /* 0x000000c000037945 */ /* 0x000fe20003800200 */
[----:B-1----:R-:W-:-:S04]  /*56a0*/  FFMA R8, R15, -R4, 1 ;  /* 0x3f8000000f087423 */ /* 0x002fc80000000804 */
[----:B------:R-:W-:Y:S01]  /*56b0*/  FFMA R8, R15, R8, R15 ;  /* 0x000000080f087223 */ /* 0x000fe2000000000f */
        /* <DEDUP_REMOVED lines=9> */
.L_x_109:
[----:B------:R-:W-:Y:S05]  /*5750*/  BSYNC.RECONVERGENT B3 ;  /* 0x0000000000037941 */ /* 0x000fea0003800200 */
.L_x_108:
[----:B------:R-:W-:-:S05]  /*5760*/  LEA R10, R11, UR14, 0x2 ;  /* 0x0000000e0b0a7c11 */ /* 0x000fca000f8e10ff */
[----:B------:R-:W2:Y:S01]  /*5770*/  LDL R13, [R10] ;  /* 0x000000000a0d7983 */ /* 0x000ea20000100800 */
[----:B------:R-:W1:Y:S01]  /*5780*/  MUFU.RCP R17, R4 ;  /* 0x0000000400117308 */ /* 0x000e620000001000 */
[----:B--2---:R-:W-:-:S05]  /*5790*/  FADD R13, R13, R8 ;  /* 0x000000080d0d7221 */ /* 0x004fca0000000000 */
[----:B------:R2:W-:Y:S04]  /*57a0*/  STL [R10], R13 ;  /* 0x0000000d0a007387 */ /* 0x0005e80000100800 */
[----:B------:R-:W3:Y:S01]  /*57b0*/  LDL R15, [R9+0x404] ;  /* 0x00040400090f7983 */ /* 0x000ee20000100800 */
[C---:B-1----:R-:W-:Y:S01]  /*57c0*/  FFMA R8, R17.reuse, -R4, 1 ;  /* 0x3f80000011087423 */ /* 0x042fe20000000804 */
[----:B------:R-:W-:Y:S03]  /*57d0*/  BSSY.RECONVERGENT B3, `(.L_x_110) ;  /* 0x000000b000037945 */ /* 0x000fe60003800200 */
[----:B------:R-:W-:Y:S01]  /*57e0*/  FFMA R8, R17, R8, R17 ;  /* 0x0000000811087223 */ /* 0x000fe20000000011 */
[----:B---3--:R-:W-:-:S04]  /*57f0*/  FMUL R22, R15, R24 ;  /* 0x000000180f167220 */ /* 0x008fc80000400000 */
[----:B------:R-:W1:Y:S01]  /*5800*/  FCHK P0, R22, R4 ;  /* 0x0000000416007302 */ /* 0x000e620000000000 */
[----:B------:R-:W-:-:S04]  /*5810*/  FFMA R15, R8, R22, RZ ;  /* 0x00000016080f7223 */ /* 0x000fc800000000ff */
[----:B------:R-:W-:-:S04]  /*5820*/  FFMA R12, R15, -R4, R22 ;  /* 0x800000040f0c7223 */ /* 0x000fc80000000016 */
[----:B------:R-:W-:Y:S01]  /*5830*/  FFMA R8, R8, R12, R15 ;  /* 0x0000000c08087223 */ /* 0x000fe2000000000f */
[----:B-12---:R-:W-:Y:S06]  /*5840*/  @!P0 BRA `(.L_x_111) ;  /* 0x00000000000c8947 */ /* 0x006fec0003800000 */
[----:B------:R-:W-:Y:S02]  /*5850*/  MOV R19, R4 ;  /* 0x0000000400137202 */ /* 0x000fe40000000f00 */
[----:B------:R-:W-:-:S07]  /*5860*/  MOV R20, 0x5880 ;  /* 0x0000588000147802 */ /* 0x000fce0000000f00 */
[----:B0-----:R-:W-:Y:S05]  /*5870*/  CALL.REL.NOINC `($__internal_1_$__cuda_sm3x_div_rn_noftz_f32_slowpath) ;  /* 0x0000003800147944 */ /* 0x001fea0003c00000 */
.L_x_111:
[----:B------:R-:W-:Y:S05]  /*5880*/  BSYNC.RECONVERGENT B3 ;  /* 0x0000000000037941 */ /* 0x000fea0003800200 */
.L_x_110:
[----:B------:R-:W2:Y:S01]  /*5890*/  LDL R13, [R10+0x4] ;  /* 0x000004000a0d7983 */ /* 0x000ea20000100800 */
[----:B------:R-:W1:Y:S01]  /*58a0*/  MUFU.RCP R17, R4 ;  /* 0x0000000400117308 */ /* 0x000e620000001000 */
[----:B--2---:R-:W-:-:S05]  /*58b0*/  FADD R13, R13, R8 ;  /* 0x000000080d0d7221 */ /* 0x004fca0000000000 */
[----:B------:R2:W-:Y:S04]  /*58c0*/  STL [R10+0x4], R13 ;  /* 0x0000040d0a007387 */ /* 0x0005e80000100800 */
        /* <DEDUP_REMOVED lines=13> */
.L_x_113:
[----:B------:R-:W-:Y:S05]  /*59a0*/  BSYNC.RECONVERGENT B3 ;  /* 0x0000000000037941 */ /* 0x000fea0003800200 */
.L_x_112:
        /* <DEDUP_REMOVED lines=17> */
.L_x_115:
[----:B------:R-:W-:Y:S05]  /*5ac0*/  BSYNC.RECONVERGENT B3 ;  /* 0x0000000000037941 */ /* 0x000fea0003800200 */
.L_x_114:
        /* <DEDUP_REMOVED lines=17> */
.L_x_117:
[----:B------:R-:W-:Y:S05]  /*5be0*/  BSYNC.RECONVERGENT B3 ;  /* 0x0000000000037941 */ /* 0x000fea0003800200 */
.L_x_116:
        /* <DEDUP_REMOVED lines=17> */
.L_x_119:
[----:B------:R-:W-:Y:S05]  /*5d00*/  BSYNC.RECONVERGENT B3 ;  /* 0x0000000000037941 */ /* 0x000fea0003800200 */
.L_x_118:
        /* <DEDUP_REMOVED lines=17> */
.L_x_121:
[----:B------:R-:W-:Y:S05]  /*5e20*/  BSYNC.RECONVERGENT B3 ;  /* 0x0000000000037941 */ /* 0x000fea0003800200 */
.L_x_120:
        /* <DEDUP_REMOVED lines=17> */
.L_x_123:
[----:B------:R-:W-:Y:S05]  /*5f40*/  BSYNC.RECONVERGENT B3 ;  /* 0x0000000000037941 */ /* 0x000fea0003800200 */
.L_x_122:
[----:B------:R-:W2:Y:S01]  /*5f50*/  LDL R9, [R10+0x1c] ;  /* 0x00001c000a097983 */ /* 0x000ea20000100800 */
[----:B------:R-:W-:Y:S01]  /*5f60*/  IADD3 R11, PT, PT, R11, 0x8, RZ ;  /* 0x000000080b0b7810 */ /* 0x000fe20007ffe0ff */
[----:B--2---:R-:W-:-:S05]  /*5f70*/  FADD R9, R9, R8 ;  /* 0x0000000809097221 */ /* 0x004fca0000000000 */
[----:B------:R2:W-:Y:S02]  /*5f80*/  STL [R10+0x1c], R9 ;  /* 0x00001c090a007387 */ /* 0x0005e40000100800 */
.L_x_107:
[----:B------:R-:W-:-:S09]  /*5f90*/  UISETP.NE.AND UP0, UPT, UR25, URZ, UPT ;  /* 0x000000ff1900728c */ /* 0x000fd2000bf05270 */
[----:B------:R-:W-:Y:S05]  /*5fa0*/  BRA.U !UP0, `(.L_x_71) ;  /* 0x0000000908387547 */ /* 0x000fea000b800000 */
[----:B------:R-:W-:-:S04]  /*5fb0*/  UIADD3 UR5, UPT, UPT, UR25, -0x1, URZ ;  /* 0xffffffff19057890 */ /* 0x000fc8000fffe0ff */
[----:B------:R-:W-:-:S09]  /*5fc0*/  UISETP.GE.U32.AND UP0, UPT, UR5, 0x3, UPT ;  /* 0x000000030500788c */ /* 0x000fd2000bf06070 */
[----:B------:R-:W-:Y:S05]  /*5fd0*/  BRA.U !UP0, `(.L_x_124) ;  /* 0x00000005082c7547 */ /* 0x000fea000b800000 */
[----:B--2---:R-:W-:-:S05]  /*5fe0*/  LEA R9, R11, UR14, 0x2 ;  /* 0x0000000e0b097c11 */ /* 0x004fca000f8e10ff */
        /* <DEDUP_REMOVED lines=14> */
.L_x_126:
[----:B------:R-:W-:Y:S05]  /*60d0*/  BSYNC.RECONVERGENT B3 ;  /* 0x0000000000037941 */ /* 0x000fea0003800200 */
.L_x_125:
        /* <DEDUP_REMOVED lines=18> */
.L_x_128:
[----:B------:R-:W-:Y:S05]  /*6200*/  BSYNC.RECONVERGENT B3 ;  /* 0x0000000000037941 */ /* 0x000fea0003800200 */
.L_x_127:
        /* <DEDUP_REMOVED lines=17> */
.L_x_130:
[----:B------:R-:W-:Y:S05]  /*6320*/  BSYNC.RECONVERGENT B3 ;  /* 0x0000000000037941 */ /* 0x000fea0003800200 */
.L_x_129:
        /* <DEDUP_REMOVED lines=17> */
.L_x_132:
[----:B------:R-:W-:Y:S05]  /*6440*/  BSYNC.RECONVERGENT B3 ;  /* 0x0000000000037941 */ /* 0x000fea0003800200 */
.L_x_131:
[----:B------:R-:W2:Y:S01]  /*6450*/  LDL R9, [R10+0xc] ;  /* 0x00000c000a097983 */ /* 0x000ea20000100800 */
[----:B------:R-:W-:Y:S01]  /*6460*/  IADD3 R11, PT, PT, R11, 0x4, RZ ;  /* 0x000000040b0b7810 */ /* 0x000fe20007ffe0ff */
[----:B--2---:R-:W-:-:S05]  /*6470*/  FADD R9, R9, R8 ;  /* 0x0000000809097221 */ /* 0x004fca0000000000 */
[----:B------:R3:W-:Y:S02]  /*6480*/  STL [R10+0xc], R9 ;  /* 0x00000c090a007387 */ /* 0x0007e40000100800 */
.L_x_124:
[----:B------:R-:W-:-:S09]  /*6490*/  UISETP.NE.AND UP0, UPT, UR11, URZ, UPT ;  /* 0x000000ff0b00728c */ /* 0x000fd2000bf05270 */
[----:B------:R-:W-:Y:S05]  /*64a0*/  BRA.U !UP0, `(.L_x_71) ;  /* 0x0000000108f87547 */ /* 0x000fea000b800000 */
[----:B--23--:R-:W-:-:S05]  /*64b0*/  LEA R9, R11, UR14, 0x2 ;  /* 0x0000000e0b097c11 */ /* 0x00cfca000f8e10ff */
[----:B-1----:R-:W2:Y:S01]  /*64c0*/  LDL R13, [R9+0x400] ;  /* 0x00040000090d7983 */ /* 0x002ea20000100800 */
[----:B------:R-:W1:Y:S01]  /*64d0*/  MUFU.RCP R15, R4 ;  /* 0x00000004000f7308 */ /* 0x000e620000001000 */
[----:B------:R-:W-:Y:S01]  /*64e0*/  MOV R10, UR11 ;  /* 0x0000000b000a7c02 */ /* 0x000fe20008000f00 */
[----:B------:R-:W-:Y:S03]  /*64f0*/  BSSY.RECONVERGENT B3, `(.L_x_133) ;  /* 0x000000d000037945 */ /* 0x000fe60003800200 */
[----:B------:R-:W-:Y:S01]  /*6500*/  ISETP.NE.AND P4, PT, R10, 0x1, PT ;  /* 0x000000010a00780c */ /* 0x000fe20003f85270 */
        /* <DEDUP_REMOVED lines=11> */
.L_x_134:
[----:B------:R-:W-:Y:S05]  /*65c0*/  BSYNC.RECONVERGENT B3 ;  /* 0x0000000000037941 */ /* 0x000fea0003800200 */
.L_x_133:
[----:B------:R-:W-:-:S05]  /*65d0*/  LEA R11, R11, UR14, 0x2 ;  /* 0x0000000e0b0b7c11 */ /* 0x000fca000f8e10ff */
[----:B------:R-:W2:Y:S02]  /*65e0*/  LDL R13, [R11] ;  /* 0x000000000b0d7983 */ /* 0x000ea40000100800 */
[----:B--2---:R-:W-:-:S05]  /*65f0*/  FADD R8, R13, R8 ;  /* 0x000000080d087221 */ /* 0x004fca0000000000 */
[----:B------:R1:W-:Y:S01]  /*6600*/  STL [R11], R8 ;  /* 0x000000080b007387 */ /* 0x0003e20000100800 */
[----:B------:R-:W-:Y:S05]  /*6610*/  @!P4 BRA `(.L_x_71) ;  /* 0x00000000009cc947 */ /* 0x000fea0003800000 */
[----:B------:R-:W2:Y:S01]  /*6620*/  LDL R13, [R9+0x404] ;  /* 0x00040400090d7983 */ /* 0x000ea20000100800 */
        /* <DEDUP_REMOVED lines=15> */
.L_x_136:
[----:B------:R-:W-:Y:S05]  /*6720*/  BSYNC.RECONVERGENT B3 ;  /* 0x0000000000037941 */ /* 0x000fea0003800200 */
.L_x_135:
[----:B------:R-:W2:Y:S02]  /*6730*/  LDL R13, [R11+0x4] ;  /* 0x000004000b0d7983 */ /* 0x000ea40000100800 */
[----:B--2---:R-:W-:-:S05]  /*6740*/  FADD R8, R13, R8 ;  /* 0x000000080d087221 */ /* 0x004fca0000000000 */
[----:B------:R1:W-:Y:S01]  /*6750*/  STL [R11+0x4], R8 ;  /* 0x000004080b007387 */ /* 0x0003e20000100800 */
[----:B------:R-:W-:Y:S05]  /*6760*/  @!P4 BRA `(.L_x_71) ;  /* 0x000000000048c947 */ /* 0x000fea0003800000 */
[----:B------:R-:W2:Y:S01]  /*6770*/  LDL R9, [R9+0x408] ;  /* 0x0004080009097983 */ /* 0x000ea20000100800 */
        /* <DEDUP_REMOVED lines=13> */
.L_x_138:
[----:B------:R-:W-:Y:S05]  /*6850*/  BSYNC.RECONVERGENT B3 ;  /* 0x0000000000037941 */ /* 0x000fea0003800200 */
.L_x_137:
[----:B------:R-:W2:Y:S02]  /*6860*/  LDL R9, [R11+0x8] ;  /* 0x000008000b097983 */ /* 0x000ea40000100800 */
[----:B--2---:R-:W-:-:S05]  /*6870*/  FADD R8, R9, R8 ;  /* 0x0000000809087221 */ /* 0x004fca0000000000 */
[----:B------:R1:W-:Y:S02]  /*6880*/  STL [R11+0x8], R8 ;  /* 0x000008080b007387 */ /* 0x0003e40000100800 */
.L_x_71:
[----:B------:R-:W-:Y:S05]  /*6890*/  BSYNC.RECONVERGENT B2 ;  /* 0x0000000000027941 */ /* 0x000fea0003800200 */
.L_x_70:
[----:B------:R-:W5:Y:S02]  /*68a0*/  LDCU.64 UR8, c[0x0][0x3b8] ;  /* 0x00007700ff0877ac */ /* 0x000f640008000a00 */
[----:B-----5:R-:W-:Y:S02]  /*68b0*/  UISETP.NE.AND UP0, UPT, UR4, UR8, UPT ;  /* 0x000000080400728c */ /* 0x020fe4000bf05270 */
[----:B------:R-:W-:-:S07]  /*68c0*/  UIADD3 UR18, UPT, UPT, UR18, UR9, URZ ;  /* 0x0000000912127290 */ /* 0x000fce000fffe0ff */
[----:B------:R-:W-:Y:S05]  /*68d0*/  BRA.U UP0, `(.L_x_139) ;  /* 0xffffff9d00647547 */ /* 0x000fea000b83ffff */
.L_x_5:
[----:B------:R-:W5:Y:S01]  /*68e0*/  LDCU.64 UR8, c[0x0][0x3a0] ;  /* 0x00007400ff0877ac */ /* 0x000f620008000a00 */
[----:B------:R-:W-:Y:S02]  /*68f0*/  FSETP.GT.AND P0, PT, R7, RZ, PT ;  /* 0x000000ff0700720b */ /* 0x000fe40003f04000 */
[C---:B-12-4-:R-:W-:Y:S02]  /*6900*/  SHF.L.U32 R12, R0.reuse, 0x2, RZ ;  /* 0x00000002000c7819 */ /* 0x056fe400000006ff */
[----:B------:R-:W-:Y:S02]  /*6910*/  SHF.L.U64.HI R13, R0, 0x2, R3 ;  /* 0x00000002000d7819 */ /* 0x000fe40000010203 */
[----:B-----5:R-:W-:-:S04]  /*6920*/  IADD3 R24, P1, PT, R12, UR8, RZ ;  /* 0x000000080c187c10 */ /* 0x020fc8000ff3e0ff */
[----:B------:R-:W-:-:S03]  /*6930*/  IADD3.X R25, PT, PT, R13, UR9, RZ, P1, !PT ;  /* 0x000000090d197c10 */ /* 0x000fc60008ffe4ff */
[----:B------:R-:W-:Y:S06]  /*6940*/  @P0 BRA `(.L_x_140) ;  /* 0x0000000400780947 */ /* 0x000fec0003800000 */
[----:B------:R-:W1:Y:S02]  /*6950*/  LDCU UR5, c[0x0][0x3b4] ;  /* 0x00007680ff0577ac */ /* 0x000e640008000800 */
[----:B-1----:R-:W-:-:S06]  /*6960*/  UISETP.GE.AND UP0, UPT, UR5, 0x1, UPT ;  /* 0x000000010500788c */ /* 0x002fcc000bf06270 */
[----:B------:R-:W-:-:S13]  /*6970*/  PLOP3.LUT P0, PT, PT, PT, UP0, 0x80, 0x8 ;  /* 0x000000000008781c */ /* 0x000fda0003f0f008 */
[----:B------:R-:W-:Y:S05]  /*6980*/  @!P0 EXIT ;  /* 0x000000000000894d */ /* 0x000fea0003800000 */
[----:B------:R-:W-:Y:S02]  /*6990*/  UIADD3 UR4, UPT, UPT, UR5, -0x1, URZ ;  /* 0xffffffff05047890 */ /* 0x000fe4000fffe0ff */
[----:B------:R-:W-:Y:S02]  /*69a0*/  ULOP3.LUT UR7, UR5, 0xf, URZ, 0xc0, !UPT ;  /* 0x0000000f05077892 */ /* 0x000fe4000f8ec0ff */
[----:B------:R-:W-:-:S03]  /*69b0*/  UISETP.GE.U32.AND UP0, UPT, UR4, 0xf, UPT ;  /* 0x0000000f0400788c */ /* 0x000fc6000bf06070 */
[----:B------:R-:W-:Y:S01]  /*69c0*/  UMOV UR4, URZ ;  /* 0x000000ff00047c82 */ /* 0x000fe20008000000 */
[----:B------:R-:W-:-:S05]  /*69d0*/  ISETP.NE.AND P1, PT, RZ, UR7, PT ;  /* 0x00000007ff007c0c */ /* 0x000fca000bf25270 */
[----:B------:R-:W-:Y:S08]  /*69e0*/  BRA.U !UP0, `(.L_x_141) ;  /* 0x0000000108847547 */ /* 0x000ff0000b800000 */
[----:B------:R-:W-:Y:S01]  /*69f0*/  IADD3 R0, P0, PT, R24, 0x20, RZ ;  /* 0x0000002018007810 */ /* 0x000fe20007f1e0ff */
[----:B------:R-:W-:Y:S01]  /*6a00*/  ULOP3.LUT UR4, UR5, 0x7ffffff0, URZ, 0xc0, !UPT ;  /* 0x7ffffff005047892 */ /* 0x000fe2000f8ec0ff */
[----:B------:R-:W-:Y:S02]  /*6a10*/  IADD3 R14, PT, PT, R1, 0x20, RZ ;  /* 0x00000020010e7810 */ /* 0x000fe40007ffe0ff */
[----:B------:R-:W-:Y:S01]  /*6a20*/  IADD3.X R15, PT, PT, RZ, R25, RZ, P0, !PT ;  /* 0x00000019ff0f7210 */ /* 0x000fe200007fe4ff */
[----:B------:R-:W-:-:S12]  /*6a30*/  UIADD3 UR6, UPT, UPT, -UR4, URZ, URZ ;  /* 0x000000ff04067290 */ /* 0x000fd8000fffe1ff */
.L_x_142:
[----:B-1----:R-:W2:Y:S04]  /*6a40*/  LDL.128 R20, [R14+-0x20] ;  /* 0xffffe0000e147983 */ /* 0x002ea80000100c00 */
[----:B------:R-:W4:Y:S04]  /*6a50*/  LDL.128 R16, [R14+-0x10] ;  /* 0xfffff0000e107983 */ /* 0x000f280000100c00 */
[----:B---3--:R-:W3:Y:S04]  /*6a60*/  LDL.128 R8, [R14] ;  /* 0x000000000e087983 */ /* 0x008ee80000100c00 */
[----:B------:R1:W5:Y:S01]  /*6a70*/  LDL.128 R4, [R14+0x10] ;  /* 0x000010000e047983 */ /* 0x0003620000100c00 */
[----:B------:R-:W-:Y:S01]  /*6a80*/  MOV R2, R0 ;  /* 0x0000000000027202 */ /* 0x000fe20000000f00 */
[----:B------:R-:W-:Y:S01]  /*6a90*/  UIADD3 UR6, UPT, UPT, UR6, 0x10, URZ ;  /* 0x0000001006067890 */ /* 0x000fe2000fffe0ff */
[----:B------:R-:W-:-:S02]  /*6aa0*/  MOV R3, R15 ;  /* 0x0000000f00037202 */ /* 0x000fc40000000f00 */
[----:B------:R-:W-:Y:S01]  /*6ab0*/  IADD3 R0, P0, PT, R2, 0x40, RZ ;  /* 0x0000004002007810 */ /* 0x000fe20007f1e0ff */
[----:B------:R-:W-:Y:S01]  /*6ac0*/  UISETP.NE.AND UP0, UPT, UR6, URZ, UPT ;  /* 0x000000ff0600728c */ /* 0x000fe2000bf05270 */
[----:B-1----:R-:W-:Y:S02]  /*6ad0*/  IADD3 R14, PT, PT, R14, 0x40, RZ ;  /* 0x000000400e0e7810 */ /* 0x002fe40007ffe0ff */
[----:B------:R-:W-:Y:S01]  /*6ae0*/  IADD3.X R15, PT, PT, RZ, R3, RZ, P0, !PT ;  /* 0x00000003ff0f7210 */ /* 0x000fe200007fe4ff */
[----:B--2---:R1:W-:Y:S04]  /*6af0*/  STG.E desc[UR12][R2.64+-0x20], R20 ;  /* 0xffffe01402007986 */ /* 0x0043e8000c10190c */
[----:B------:R1:W-:Y:S04]  /*6b00*/  STG.E desc[UR12][R2.64+-0x1c], R21 ;  /* 0xffffe41502007986 */ /* 0x0003e8000c10190c */
[----:B------:R1:W-:Y:S04]  /*6b10*/  STG.E desc[UR12][R2.64+-0x18], R22 ;  /* 0xffffe81602007986 */ /* 0x0003e8000c10190c */
[----:B------:R1:W-:Y:S04]  /*6b20*/  STG.E desc[UR12][R2.64+-0x14], R23 ;  /* 0xffffec1702007986 */ /* 0x0003e8000c10190c */
[----:B----4-:R1:W-:Y:S04]  /*6b30*/  STG.E desc[UR12][R2.64+-0x10], R16 ;  /* 0xfffff01002007986 */ /* 0x0103e8000c10190c */
[----:B------:R1:W-:Y:S04]  /*6b40*/  STG.E desc[UR12][R2.64+-0xc], R17 ;  /* 0xfffff41102007986 */ /* 0x0003e8000c10190c */
[----:B------:R1:W-:Y:S04]  /*6b50*/  STG.E desc[UR12][R2.64+-0x8], R18 ;  /* 0xfffff81202007986 */ /* 0x0003e8000c10190c */
[----:B------:R1:W-:Y:S04]  /*6b60*/  STG.E desc[UR12][R2.64+-0x4], R19 ;  /* 0xfffffc1302007986 */ /* 0x0003e8000c10190c */
[----:B---3--:R1:W-:Y:S04]  /*6b70*/  STG.E desc[UR12][R2.64], R8 ;  /* 0x0000000802007986 */ /* 0x0083e8000c10190c */
[----:B------:R1:W-:Y:S04]  /*6b80*/  STG.E desc[UR12][R2.64+0x4], R9 ;  /* 0x0000040902007986 */ /* 0x0003e8000c10190c */
[----:B------:R1:W-:Y:S04]  /*6b90*/  STG.E desc[UR12][R2.64+0x8], R10 ;  /* 0x0000080a02007986 */ /* 0x0003e8000c10190c */
[----:B------:R1:W-:Y:S04]  /*6ba0*/  STG.E desc[UR12][R2.64+0xc], R11 ;  /* 0x00000c0b02007986 */ /* 0x0003e8000c10190c */
[----:B-----5:R1:W-:Y:S04]  /*6bb0*/  STG.E desc[UR12][R2.64+0x10], R4 ;  /* 0x0000100402007986 */ /* 0x0203e8000c10190c */
[----:B------:R1:W-:Y:S04]  /*6bc0*/  STG.E desc[UR12][R2.64+0x14], R5 ;  /* 0x0000140502007986 */ /* 0x0003e8000c10190c */
[----:B------:R1:W-:Y:S04]  /*6bd0*/  STG.E desc[UR12][R2.64+0x18], R6 ;  /* 0x0000180602007986 */ /* 0x0003e8000c10190c */
[----:B------:R1:W-:Y:S01]  /*6be0*/  STG.E desc[UR12][R2.64+0x1c], R7 ;  /* 0x00001c0702007986 */ /* 0x0003e2000c10190c */
[----:B------:R-:W-:Y:S05]  /*6bf0*/  BRA.U UP0, `(.L_x_142) ;  /* 0xfffffffd00907547 */ /* 0x000fea000b83ffff */
.L_x_141:
[----:B------:R-:W-:Y:S05]  /*6c00*/  @!P1 EXIT ;  /* 0x000000000000994d */ /* 0x000fea0003800000 */
[----:B------:R-:W-:Y:S02]  /*6c10*/  UISETP.GE.U32.AND UP0, UPT, UR7, 0x8, UPT ;  /* 0x000000080700788c */ /* 0x000fe4000bf06070 */
[----:B------:R-:W-:-:S06]  /*6c20*/  ULOP3.LUT UR10, UR5, 0x7, URZ, 0xc0, !UPT ;  /* 0x00000007050a7892 */ /* 0x000fcc000f8ec0ff */
[----:B------:R-:W-:Y:S01]  /*6c30*/  ISETP.NE.AND P0, PT, RZ, UR10, PT ;  /* 0x0000000aff007c0c */ /* 0x000fe2000bf05270 */
[----:B------:R-:W-:-:S12]  /*6c40*/  BRA.U !UP0, `(.L_x_143) ;  /* 0x0000000108387547 */ /* 0x000fd8000b800000 */
[----:B------:R-:W-:-:S09]  /*6c50*/  ULEA UR6, UR4, UR14, 0x2 ;  /* 0x0000000e04067291 */ /* 0x000fd2000f8e10ff */
[----:B-1----:R-:W2:Y:S04]  /*6c60*/  LDL.128 R4, [UR6] ;  /* 0x00000006ff047983 */ /* 0x002ea80008100c00 */
[----:B---3--:R-:W3:Y:S01]  /*6c70*/  LDL.128 R8, [UR6+0x10] ;  /* 0x00001006ff087983 */ /* 0x008ee20008100c00 */
[----:B------:R-:W-:Y:S01]  /*6c80*/  MOV R3, UR4 ;  /* 0x0000000400037c02 */ /* 0x000fe20008000f00 */
[----:B------:R-:W-:-:S04]  /*6c90*/  UIADD3 UR4, UPT, UPT, UR4, 0x8, URZ ;  /* 0x0000000804047890 */ /* 0x000fc8000fffe0ff */
[----:B------:R-:W-:-:S05]  /*6ca0*/  IMAD.WIDE.U32 R2, R3, 0x4, R24 ;  /* 0x0000000403027825 */ /* 0x000fca00078e0018 */
[----:B--2---:R2:W-:Y:S04]  /*6cb0*/  STG.E desc[UR12][R2.64], R4 ;  /* 0x0000000402007986 */ /* 0x0045e8000c10190c */
[----:B------:R2:W-:Y:S04]  /*6cc0*/  STG.E desc[UR12][R2.64+0x4], R5 ;  /* 0x0000040502007986 */ /* 0x0005e8000c10190c */
[----:B------:R2:W-:Y:S04]  /*6cd0*/  STG.E desc[UR12][R2.64+0x8], R6 ;  /* 0x0000080602007986 */ /* 0x0005e8000c10190c */
[----:B------:R2:W-:Y:S04]  /*6ce0*/  STG.E desc[UR12][R2.64+0xc], R7 ;  /* 0x00000c0702007986 */ /* 0x0005e8000c10190c */
[----:B---3--:R2:W-:Y:S04]  /*6cf0*/  STG.E desc[UR12][R2.64+0x10], R8 ;  /* 0x0000100802007986 */ /* 0x0085e8000c10190c */
[----:B------:R2:W-:Y:S04]  /*6d00*/  STG.E desc[UR12][R2.64+0x14], R9 ;  /* 0x0000140902007986 */ /* 0x0005e8000c10190c */
[----:B------:R2:W-:Y:S04]  /*6d10*/  STG.E desc[UR12][R2.64+0x18], R10 ;  /* 0x0000180a02007986 */ /* 0x0005e8000c10190c */
[----:B------:R2:W-:Y:S02]  /*6d20*/  STG.E desc[UR12][R2.64+0x1c], R11 ;  /* 0x00001c0b02007986 */ /* 0x0005e4000c10190c */
.L_x_143:
[----:B------:R-:W-:Y:S05]  /*6d30*/  @!P0 EXIT ;  /* 0x000000000000894d */ /* 0x000fea0003800000 */
[----:B------:R-:W-:Y:S02]  /*6d40*/  UISETP.GE.U32.AND UP0, UPT, UR10, 0x4, UPT ;  /* 0x000000040a00788c */ /* 0x000fe4000bf06070 */
[----:B------:R-:W-:-:S06]  /*6d50*/  ULOP3.LUT UR5, UR5, 0x3, URZ, 0xc0, !UPT ;  /* 0x0000000305057892 */ /* 0x000fcc000f8ec0ff */
[----:B------:R-:W-:Y:S01]  /*6d60*/  ISETP.NE.AND P0, PT, RZ, UR5, PT ;  /* 0x00000005ff007c0c */ /* 0x000fe2000bf05270 */
[----:B------:R-:W-:-:S12]  /*6d70*/  BRA.U !UP0, `(.L_x_144) ;  /* 0x0000000108247547 */ /* 0x000fd8000b800000 */
[----:B------:R-:W-:-:S09]  /*6d80*/  ULEA UR6, UR4, UR14, 0x2 ;  /* 0x0000000e04067291 */ /* 0x000fd2000f8e10ff */
[----:B-12---:R-:W2:Y:S01]  /*6d90*/  LDL.128 R4, [UR6] ;  /* 0x00000006ff047983 */ /* 0x006ea20008100c00 */
[----:B------:R-:W-:Y:S01]  /*6da0*/  MOV R3, UR4 ;  /* 0x0000000400037c02 */ /* 0x000fe20008000f00 */
[----:B------:R-:W-:-:S04]  /*6db0*/  UIADD3 UR4, UPT, UPT, UR4, 0x4, URZ ;  /* 0x0000000404047890 */ /* 0x000fc8000fffe0ff */
[----:B------:R-:W-:-:S05]  /*6dc0*/  IMAD.WIDE.U32 R24, R3, 0x4, R24 ;  /* 0x0000000403187825 */ /* 0x000fca00078e0018 */
[----:B--2---:R4:W-:Y:S04]  /*6dd0*/  STG.E desc[UR12][R24.64], R4 ;  /* 0x0000000418007986 */ /* 0x0049e8000c10190c */
[----:B------:R4:W-:Y:S04]  /*6de0*/  STG.E desc[UR12][R24.64+0x4], R5 ;  /* 0x0000040518007986 */ /* 0x0009e8000c10190c */
[----:B------:R4:W-:Y:S04]  /*6df0*/  STG.E desc[UR12][R24.64+0x8], R6 ;  /* 0x0000080618007986 */ /* 0x0009e8000c10190c */
[----:B------:R4:W-:Y:S02]  /*6e00*/  STG.E desc[UR12][R24.64+0xc], R7 ;  /* 0x00000c0718007986 */ /* 0x0009e4000c10190c */
.L_x_144:
[----:B------:R-:W-:Y:S05]  /*6e10*/  @!P0 EXIT ;  /* 0x000000000000894d */ /* 0x000fea0003800000 */
[----:B-12---:R-:W-:Y:S01]  /*6e20*/  MOV R3, UR4 ;  /* 0x0000000400037c02 */ /* 0x006fe20008000f00 */
[----:B------:R-:W-:Y:S02]  /*6e30*/  UIADD3 UR5, UPT, UPT, -UR5, URZ, URZ ;  /* 0x000000ff05057290 */ /* 0x000fe4000fffe1ff */
[----:B------:R-:W-:Y:S02]  /*6e40*/  UIMAD UR4, UR4, 0x4, UR14 ;  /* 0x00000004040478a4 */ /* 0x000fe4000f8e020e */
[----:B------:R-:W-:-:S03]  /*6e50*/  IMAD.WIDE.U32 R12, R3, 0x4, R12 ;  /* 0x00000004030c7825 */ /* 0x000fc600078e000c */
[----:B------:R-:W-:-:S04]  /*6e60*/  IADD3 R0, P0, PT, R12, UR8, RZ ;  /* 0x000000080c007c10 */ /* 0x000fc8000ff1e0ff */
[----:B------:R-:W-:-:S09]  /*6e70*/  IADD3.X R13, PT, PT, R13, UR9, RZ, P0, !PT ;  /* 0x000000090d0d7c10 */ /* 0x000fd200087fe4ff */
.L_x_145:
[----:B-1--4-:R-:W2:Y:S01]  /*6e80*/  LDL R5, [UR4] ;  /* 0x00000004ff057983 */ /* 0x012ea20008100800 */
[----:B------:R-:W-:Y:S01]  /*6e90*/  MOV R2, R0 ;  /* 0x0000000000027202 */ /* 0x000fe20000000f00 */
[----:B------:R-:W-:Y:S01]  /*6ea0*/  UIADD3 UR5, UPT, UPT, UR5, 0x1, URZ ;  /* 0x0000000105057890 */ /* 0x000fe2000fffe0ff */
[----:B------:R-:W-:Y:S01]  /*6eb0*/  MOV R3, R13 ;  /* 0x0000000d00037202 */ /* 0x000fe20000000f00 */
[----:B------:R-:W-:Y:S01]  /*6ec0*/  UIADD3 UR4, UPT, UPT, UR4, 0x4, URZ ;  /* 0x0000000404047890 */ /* 0x000fe2000fffe0ff */
[----:B------:R-:W-:Y:S01]  /*6ed0*/  IADD3 R0, P0, PT, R0, 0x4, RZ ;  /* 0x0000000400007810 */ /* 0x000fe20007f1e0ff */
[----:B------:R-:W-:-:S03]  /*6ee0*/  UISETP.NE.AND UP0, UPT, UR5, URZ, UPT ;  /* 0x000000ff0500728c */ /* 0x000fc6000bf05270 */
[----:B------:R-:W-:Y:S01]  /*6ef0*/  IADD3.X R13, PT, PT, RZ, R13, RZ, P0, !PT ;  /* 0x0000000dff0d7210 */ /* 0x000fe200007fe4ff */
[----:B--2---:R1:W-:Y:S05]  /*6f00*/  STG.E desc[UR12][R2.64], R5 ;  /* 0x0000000502007986 */ /* 0x0043ea000c10190c */
[----:B------:R-:W-:Y:S05]  /*6f10*/  BRA.U UP0, `(.L_x_145) ;  /* 0xfffffffd00d87547 */ /* 0x000fea000b83ffff */
[----:B------:R-:W-:Y:S05]  /*6f20*/  EXIT ;  /* 0x000000000000794d */ /* 0x000fea0003800000 */
.L_x_140:
[----:B------:R-:W1:Y:S02]  /*6f30*/  LDC R2, c[0x0][0x3b4] ;  /* 0x0000ed00ff027b82 */ /* 0x000e640000000800 */
[----:B-1----:R-:W-:-:S13]  /*6f40*/  ISETP.GE.AND P0, PT, R2, 0x1, PT ;  /* 0x000000010200780c */ /* 0x002fda0003f06270 */
[----:B------:R-:W-:Y:S05]  /*6f50*/  @!P0 EXIT ;  /* 0x000000000000894d */ /* 0x000fea0003800000 */
[----:B------:R-:W-:Y:S01]  /*6f60*/  IADD3 R0, PT, PT, R2, -0x1, RZ ;  /* 0xffffffff02007810 */ /* 0x000fe20007ffe0ff */
[----:B------:R-:W-:-:S03]  /*6f70*/  HFMA2 R4, -RZ, RZ, 0, 0 ;  /* 0x00000000ff047431 */ /* 0x000fc600000001ff */
[----:B------:R-:W-:Y:S02]  /*6f80*/  ISETP.GE.U32.AND P0, PT, R0, 0xf, PT ;  /* 0x0000000f0000780c */ /* 0x000fe40003f06070 */
[----:B------:R-:W-:-:S11]  /*6f90*/  LOP3.LUT R0, R2, 0xf, RZ, 0xc0, !PT ;  /* 0x0000000f02007812 */ /* 0x000fd600078ec0ff */
[----:B------:R-:W-:Y:S05]  /*6fa0*/  @!P0 BRA `(.L_x_146) ;  /* 0x0000001000308947 */ /* 0x000fea0003800000 */
[----:B------:R-:W-:Y:S02]  /*6fb0*/  IADD3 R16, P0, PT, R24, 0x20, RZ ;  /* 0x0000002018107810 */ /* 0x000fe40007f1e0ff */
[----:B------:R-:W-:Y:S02]  /*6fc0*/  LOP3.LUT R4, R2, 0x7ffffff0, RZ, 0xc0, !PT ;  /* 0x7ffffff002047812 */ /* 0x000fe400078ec0ff */
[----:B------:R-:W-:Y:S02]  /*6fd0*/  IADD3 R2, PT, PT, R1, 0x20, RZ ;  /* 0x0000002001027810 */ /* 0x000fe40007ffe0ff */
[----:B------:R-:W-:Y:S02]  /*6fe0*/  IADD3.X R17, PT, PT, RZ, R25, RZ, P0, !PT ;  /* 0x00000019ff117210 */ /* 0x000fe400007fe4ff */
[----:B------:R-:W-:-:S07]  /*6ff0*/  IADD3 R3, PT, PT, -R4, RZ, RZ ;  /* 0x000000ff04037210 */ /* 0x000fce0007ffe1ff */
.L_x_179:
[----:B-1-3--:R-:W2:Y:S01]  /*7000*/  LDL.128 R8, [R2+-0x20] ;  /* 0xffffe00002087983 */ /* 0x00aea20000100c00 */
[----:B------:R-:W1:Y:S01]  /*7010*/  MUFU.RCP R6, R7 ;  /* 0x0000000700067308 */ /* 0x000e620000001000 */
[----:B------:R-:W-:Y:S01]  /*7020*/  IADD3 R3, PT, PT, R3, 0x10, RZ ;  /* 0x0000001003037810 */ /* 0x000fe20007ffe0ff */
[----:B------:R-:W-:Y:S01]  /*7030*/  BSSY.RECONVERGENT B2, `(.L_x_147) ;  /* 0x0000010000027945 */ /* 0x000fe20003800200 */
[----:B------:R-:W-:Y:S02]  /*7040*/  MOV R15, R17 ;  /* 0x00000011000f7202 */ /* 0x000fe40000000f00 */
[----:B------:R-:W-:Y:S01]  /*7050*/  ISETP.NE.AND P4, PT, R3, RZ, PT ;  /* 0x000000ff0300720c */ /* 0x000fe20003f85270 */
[----:B-1----:R-:W-:-:S04]  /*7060*/  FFMA R5, R6, -R7, 1 ;  /* 0x3f80000006057423 */ /* 0x002fc80000000807 */
[----:B------:R-:W-:Y:S01]  /*7070*/  FFMA R5, R6, R5, R6 ;  /* 0x0000000506057223 */ /* 0x000fe20000000006 */
[----:B--2---:R-:W1:Y:S03]  /*7080*/  FCHK P0, R8, R7 ;  /* 0x0000000708007302 */ /* 0x004e660000000000 */
[----:B------:R-:W-:-:S04]  /*7090*/  FFMA R6, R8, R5, RZ ;  /* 0x0000000508067223 */ /* 0x000fc800000000ff */
[----:B------:R-:W-:-:S04]  /*70a0*/  FFMA R14, R6, -R7, R8 ;  /* 0x80000007060e7223 */ /* 0x000fc80000000008 */
[----:B------:R-:W-:Y:S01]  /*70b0*/  FFMA R5, R5, R14, R6 ;  /* 0x0000000e05057223 */ /* 0x000fe20000000006 */
[----:B------:R-:W-:Y:S01]  /*70c0*/  MOV R14, R16 ;  /* 0x00000010000e7202 */ /* 0x000fe20000000f00 */
[----:B-1----:R-:W-:Y:S06]  /*70d0*/  @!P0 BRA `(.L_x_148) ;  /* 0x0000000000148947 */ /* 0x002fec0003800000 */
[----:B------:R-:W-:Y:S02]  /*70e0*/  MOV R22, R8 ;  /* 0x0000000800167202 */ /* 0x000fe40000000f00 */
[----:B------:R-:W-:Y:S02]  /*70f0*/  MOV R19, R7 ;  /* 0x0000000700137202 */ /* 0x000fe40000000f00 */
[----:B------:R-:W-:-:S07]  /*7100*/  MOV R20, 0x7120 ;  /* 0x0000712000147802 */ /* 0x000fce0000000f00 */
[----:B0-----:R-:W-:Y:S05]  /*7110*/  CALL.REL.NOINC `($__internal_1_$__cuda_sm3x_div_rn_noftz_f32_slowpath) ;  /* 0x0000001c00ec7944 */ /* 0x001fea0003c00000 */
[----:B------:R-:W-:-:S07]  /*7120*/  MOV R5, R8 ;  /* 0x0000000800057202 */ /* 0x000fce0000000f00 */
.L_x_148:
[----:B------:R-:W-:Y:S05]  /*7130*/  BSYNC.RECONVERGENT B2 ;  /* 0x0000000000027941 */ /* 0x000fea0003800200 */
.L_x_147:
[----:B------:R-:W1:Y:S01]  /*7140*/  MUFU.RCP R6, R7 ;  /* 0x0000000700067308 */ /* 0x000e620000001000 */
[----:B------:R2:W-:Y:S01]  /*7150*/  STG.E desc[UR12][R14.64+-0x20], R5 ;  /* 0xffffe0050e007986 */ /* 0x0005e2000c10190c */
[----:B------:R-:W-:Y:S06]  /*7160*/  BSSY.RECONVERGENT B2, `(.L_x_149) ;  /* 0x000000c000027945 */ /* 0x000fec0003800200 */
[----:B------:R-:W3:Y:S01]  /*7170*/  FCHK P0, R9, R7 ;  /* 0x0000000709007302 */ /* 0x000ee20000000000 */
[----:B-1----:R-:W-:-:S04]  /*7180*/  FFMA R17, R6, -R7, 1 ;  /* 0x3f80000006117423 */ /* 0x002fc80000000807 */
[----:B------:R-:W-:-:S04]  /*7190*/  FFMA R19, R6, R17, R6 ;  /* 0x0000001106137223 */ /* 0x000fc80000000006 */
[----:B------:R-:W-:-:S04]  /*71a0*/  FFMA R6, R9, R19, RZ ;  /* 0x0000001309067223 */ /* 0x000fc800000000ff */
[----:B------:R-:W-:-:S04]  /*71b0*/  FFMA R17, R6, -R7, R9 ;  /* 0x8000000706117223 */ /* 0x000fc80000000009 */
[----:B------:R-:W-:Y:S01]  /*71c0*/  FFMA R8, R19, R17, R6 ;  /* 0x0000001113087223 */ /* 0x000fe20000000006 */
[----:B--23--:R-:W-:Y:S06]  /*71d0*/  @!P0 BRA `(.L_x_150) ;  /* 0x0000000000108947 */ /* 0x00cfec0003800000 */
[----:B------:R-:W-:Y:S02]  /*71e0*/  MOV R22, R9 ;  /* 0x0000000900167202 */ /* 0x000fe40000000f00 */
[----:B------:R-:W-:Y:S02]  /*71f0*/  MOV R19, R7 ;  /* 0x0000000700137202 */ /* 0x000fe40000000f00 */
[----:B------:R-:W-:-:S07]  /*7200*/  MOV R20, 0x7220 ;  /* 0x0000722000147802 */ /* 0x000fce0000000f00 */
[----:B0-----:R-:W-:Y:S05]  /*7210*/  CALL.REL.NOINC `($__internal_1_$__cuda_sm3x_div_rn_noftz_f32_slowpath) ;  /* 0x0000001c00ac7944 */ /* 0x001fea0003c00000 */
.L_x_150:
[----:B------:R-:W-:Y:S05]  /*7220*/  BSYNC.RECONVERGENT B2 ;  /* 0x0000000000027941 */ /* 0x000fea0003800200 */
.L_x_149:
        /* <DEDUP_REMOVED lines=14> */
[----:B------:R-:W-:-:S07]  /*7310*/  MOV R5, R8 ;  /* 0x0000000800057202 */ /* 0x000fce0000000f00 */
.L_x_152:
[----:B------:R-:W-:Y:S05]  /*7320*/  BSYNC.RECONVERGENT B2 ;  /* 0x0000000000027941 */ /* 0x000fea0003800200 */
.L_x_151:
        /* <DEDUP_REMOVED lines=15> */
.L_x_154:
[----:B------:R-:W-:Y:S05]  /*7420*/  BSYNC.RECONVERGENT B2 ;  /* 0x0000000000027941 */ /* 0x000fea0003800200 */
.L_x_153:
[----:B------:R-:W2:Y:S01]  /*7430*/  LDL.128 R8, [R2+-0x10] ;  /* 0xfffff00002087983 */ /* 0x000ea20000100c00 */
[----:B------:R-:W1:Y:S01]  /*7440*/  MUFU.RCP R6, R7 ;  /* 0x0000000700067308 */ /* 0x000e620000001000 */
[----:B------:R-:W-:Y:S02]  /*7450*/  BSSY.RECONVERGENT B2, `(.L_x_155) ;  /* 0x000000e000027945 */ /* 0x000fe40003800200 */
[----:B------:R3:W-:Y:S01]  /*7460*/  STG.E desc[UR12][R14.64+-0x14], R17 ;  /* 0xffffec110e007986 */ /* 0x0007e2000c10190c */
[----:B-1----:R-:W-:-:S04]  /*7470*/  FFMA R5, R6, -R7, 1 ;  /* 0x3f80000006057423 */ /* 0x002fc80000000807 */
[----:B------:R-:W-:Y:S01]  /*7480*/  FFMA R5, R6, R5, R6 ;  /* 0x0000000506057223 */ /* 0x000fe20000000006 */
[----:B--2---:R-:W1:Y:S03]  /*7490*/  FCHK P0, R8, R7 ;  /* 0x0000000708007302 */ /* 0x004e660000000000 */
[----:B------:R-:W-:-:S04]  /*74a0*/  FFMA R19, R5, R8, RZ ;  /* 0x0000000805137223 */ /* 0x000fc800000000ff */
[----:B------:R-:W-:-:S04]  /*74b0*/  FFMA R6, R19, -R7, R8 ;  /* 0x8000000713067223 */ /* 0x000fc80000000008 */
[----:B------:R-:W-:Y:S01]  /*74c0*/  FFMA R5, R5, R6, R19 ;  /* 0x0000000605057223 */ /* 0x000fe20000000013 */
[----:B-1-3--:R-:W-:Y:S06]  /*74d0*/  @!P0 BRA `(.L_x_156) ;  /* 0x0000000000148947 */ /* 0x00afec0003800000 */
[----:B------:R-:W-:Y:S02]  /*74e0*/  MOV R22, R8 ;  /* 0x0000000800167202 */ /* 0x000fe40000000f00 */
[----:B------:R-:W-:Y:S02]  /*74f0*/  MOV R19, R7 ;  /* 0x0000000700137202 */ /* 0x000fe40000000f00 */
[----:B------:R-:W-:-:S07]  /*7500*/  MOV R20, 0x7520 ;  /* 0x0000752000147802 */ /* 0x000fce0000000f00 */
[----:B0-----:R-:W-:Y:S05]  /*7510*/  CALL.REL.NOINC `($__internal_1_$__cuda_sm3x_div_rn_noftz_f32_slowpath) ;  /* 0x0000001800ec7944 */ /* 0x001fea0003c00000 */
[----:B------:R-:W-:-:S07]  /*7520*/  MOV R5, R8 ;  /* 0x0000000800057202 */ /* 0x000fce0000000f00 */
.L_x_156:
[----:B------:R-:W-:Y:S05]  /*7530*/  BSYNC.RECONVERGENT B2 ;  /* 0x0000000000027941 */ /* 0x000fea0003800200 */
.L_x_155:
        /* <DEDUP_REMOVED lines=14> */
.L_x_158:
[----:B------:R-:W-:Y:S05]  /*7620*/  BSYNC.RECONVERGENT B2 ;  /* 0x0000000000027941 */ /* 0x000fea0003800200 */
.L_x_157:
        /* <DEDUP_REMOVED lines=15> */
.L_x_160:
[----:B------:R-:W-:Y:S05]  /*7720*/  BSYNC.RECONVERGENT B2 ;  /* 0x0000000000027941 */ /* 0x000fea0003800200 */
.L_x_159:
        /* <DEDUP_REMOVED lines=15> */
.L_x_162:
[----:B------:R-:W-:Y:S05]  /*7820*/  BSYNC.RECONVERGENT B2 ;  /* 0x0000000000027941 */ /* 0x000fea0003800200 */
.L_x_161:
[----:B------:R-:W2:Y:S01]  /*7830*/  LDL.128 R8, [R2] ;  /* 0x0000000002087983 */ /* 0x000ea20000100c00 */
        /* <DEDUP_REMOVED lines=15> */
.L_x_164:
[----:B------:R-:W-:Y:S05]  /*7930*/  BSYNC.RECONVERGENT B2 ;  /* 0x0000000000027941 */ /* 0x000fea0003800200 */
.L_x_163:
        /* <DEDUP_REMOVED lines=14> */
.L_x_166:
[----:B------:R-:W-:Y:S05]  /*7a20*/  BSYNC.RECONVERGENT B2 ;  /* 0x0000000000027941 */ /* 0x000fea0003800200 */
.L_x_165:
        /* <DEDUP_REMOVED lines=15> */
.L_x_168:
[----:B------:R-:W-:Y:S05]  /*7b20*/  BSYNC.RECONVERGENT B2 ;  /* 0x0000000000027941 */ /* 0x000fea0003800200 */
.L_x_167:
        /* <DEDUP_REMOVED lines=15> */
.L_x_170:
[----:B------:R-:W-:Y:S05]  /*7c20*/  BSYNC.RECONVERGENT B2 ;  /* 0x0000000000027941 */ /* 0x000fea0003800200 */
.L_x_169:
[----:B------:R-:W2:Y:S01]  /*7c30*/  LDL.128 R8, [R2+0x10] ;  /* 0x0000100002087983 */ /* 0x000ea20000100c00 */
        /* <DEDUP_REMOVED lines=15> */
.L_x_172:
[----:B------:R-:W-:Y:S05]  /*7d30*/  BSYNC.RECONVERGENT B2 ;  /* 0x0000000000027941 */ /* 0x000fea0003800200 */
.L_x_171:
        /* <DEDUP_REMOVED lines=14> */
.L_x_174:
[----:B------:R-:W-:Y:S05]  /*7e20*/  BSYNC.RECONVERGENT B2 ;  /* 0x0000000000027941 */ /* 0x000fea0003800200 */
.L_x_173:
        /* <DEDUP_REMOVED lines=15> */
.L_x_176:
[----:B------:R-:W-:Y:S05]  /*7f20*/  BSYNC.RECONVERGENT B2 ;  /* 0x0000000000027941 */ /* 0x000fea0003800200 */
.L_x_175:
        /* <DEDUP_REMOVED lines=14> */
.L_x_178:
[----:B------:R-:W-:Y:S05]  /*8010*/  BSYNC.RECONVERGENT B2 ;  /* 0x0000000000027941 */ /* 0x000fea0003800200 */
.L_x_177:
[----:B------:R1:W-:Y:S01]  /*8020*/  STG.E desc[UR12][R14.64+0x1c], R8 ;  /* 0x00001c080e007986 */ /* 0x0003e2000c10190c */
[----:B------:R-:W-:Y:S02]  /*8030*/  IADD3 R16, P0, PT, R14, 0x40, RZ ;  /* 0x000000400e107810 */ /* 0x000fe40007f1e0ff */
[----:B------:R-:W-:Y:S02]  /*8040*/  IADD3 R2, PT, PT, R2, 0x40, RZ ;  /* 0x0000004002027810 */ /* 0x000fe40007ffe0ff */
[----:B------:R-:W-:Y:S01]  /*8050*/  IADD3.X R17, PT, PT, RZ, R15, RZ, P0, !PT ;  /* 0x0000000fff117210 */ /* 0x000fe200007fe4ff */
[----:B------:R-:W-:Y:S08]  /*8060*/  @P4 BRA `(.L_x_179) ;  /* 0xffffffec00e44947 */ /* 0x000ff0000383ffff */
.L_x_146:
[----:B------:R-:W-:-:S13]  /*8070*/  ISETP.NE.AND P0, PT, R0, RZ, PT ;  /* 0x000000ff0000720c */ /* 0x000fda0003f05270 */
[----:B------:R-:W-:Y:S05]  /*8080*/  @!P0 EXIT ;  /* 0x000000000000894d */ /* 0x000fea0003800000 */
[----:B------:R-:W2:Y:S01]  /*8090*/  LDC R2, c[0x0][0x3b4] ;  /* 0x0000ed00ff027b82 */ /* 0x000ea20000000800 */
[----:B------:R-:W-:Y:S02]  /*80a0*/  ISETP.GE.U32.AND P0, PT, R0, 0x8, PT ;  /* 0x000000080000780c */ /* 0x000fe40003f06070 */
[----:B--2---:R-:W-:-:S11]  /*80b0*/  LOP3.LUT R0, R2, 0x7, RZ, 0xc0, !PT ;  /* 0x0000000702007812 */ /* 0x004fd600078ec0ff */
[----:B------:R-:W-:Y:S05]  /*80c0*/  @!P0 BRA `(.L_x_180) ;  /* 0x0000000400fc8947 */ /* 0x000fea0003800000 */
[----:B------:R-:W-:-:S05]  /*80d0*/  LEA R2, R4, UR14, 0x2 ;  /* 0x0000000e04027c11 */ /* 0x000fca000f8e10ff */
[----:B------:R-:W2:Y:S01]  /*80e0*/  LDL R22, [R2] ;  /* 0x0000000002167983 */ /* 0x000ea20000100800 */
[----:B------:R-:W4:Y:S01]  /*80f0*/  MUFU.RCP R6, R7 ;  /* 0x0000000700067308 */ /* 0x000f220000001000 */
[----:B------:R-:W-:Y:S01]  /*8100*/  BSSY.RECONVERGENT B2, `(.L_x_181) ;  /* 0x000000b000027945 */ /* 0x000fe20003800200 */
[----:B----4-:R-:W-:-:S04]  /*8110*/  FFMA R3, R6, -R7, 1 ;  /* 0x3f80000006037423 */ /* 0x010fc80000000807 */
[----:B------:R-:W-:Y:S02]  /*8120*/  FFMA R3, R6, R3, R6 ;  /* 0x0000000306037223 */ /* 0x000fe40000000006 */
[----:B--2---:R-:W2:Y:S02]  /*8130*/  FCHK P0, R22, R7 ;  /* 0x0000000716007302 */ /* 0x004ea40000000000 */
[----:B------:R-:W-:-:S04]  /*8140*/  FFMA R6, R3, R22, RZ ;  /* 0x0000001603067223 */ /* 0x000fc800000000ff */
[----:B------:R-:W-:-:S04]  /*8150*/  FFMA R5, R6, -R7, R22 ;  /* 0x8000000706057223 */ /* 0x000fc80000000016 */
[----:B-1----:R-:W-:Y:S01]  /*8160*/  FFMA R8, R3, R5, R6 ;  /* 0x0000000503087223 */ /* 0x002fe20000000006 */
[----:B--2---:R-:W-:Y:S06]  /*8170*/  @!P0 BRA `(.L_x_182) ;  /* 0x00000000000c8947 */ /* 0x004fec0003800000 */
[----:B------:R-:W-:Y:S02]  /*8180*/  MOV R19, R7 ;  /* 0x0000000700137202 */ /* 0x000fe40000000f00 */
[----:B------:R-:W-:-:S07]  /*8190*/  MOV R20, 0x81b0 ;  /* 0x000081b000147802 */ /* 0x000fce0000000f00 */
[----:B0--3--:R-:W-:Y:S05]  /*81a0*/  CALL.REL.NOINC `($__internal_1_$__cuda_sm3x_div_rn_noftz_f32_slowpath) ;  /* 0x0000000c00c87944 */ /* 0x009fea0003c00000 */
.L_x_182:
[----:B------:R-:W-:Y:S05]  /*81b0*/  BSYNC.RECONVERGENT B2 ;  /* 0x0000000000027941 */ /* 0x000fea0003800200 */
.L_x_181:
[----:B------:R-:W2:Y:S01]  /*81c0*/  LDL R22, [R2+0x4] ;  /* 0x0000040002167983 */ /* 0x000ea20000100800 */
[----:B------:R-:W1:Y:S01]  /*81d0*/  MUFU.RCP R6, R7 ;  /* 0x0000000700067308 */ /* 0x000e620000001000 */
[----:B---3--:R-:W-:Y:S01]  /*81e0*/  IMAD.WIDE.U32 R10, R4, 0x4, R24 ;  /* 0x00000004040a7825 */ /* 0x008fe200078e0018 */
[----:B------:R-:W-:Y:S04]  /*81f0*/  BSSY.RECONVERGENT B2, `(.L_x_183) ;  /* 0x000000d000027945 */ /* 0x000fe80003800200 */
        /* <DEDUP_REMOVED lines=9> */
[----:B------:R-:W-:-:S07]  /*8290*/  MOV R20, 0x82b0 ;  /* 0x000082b000147802 */ /* 0x000fce0000000f00 */
[----:B0-----:R-:W-:Y:S05]  /*82a0*/  CALL.REL.NOINC `($__internal_1_$__cuda_sm3x_div_rn_noftz_f32_slowpath) ;  /* 0x0000000c00887944 */ /* 0x001fea0003c00000 */
[----:B------:R-:W-:-:S07]  /*82b0*/  MOV R5, R8 ;  /* 0x0000000800057202 */ /* 0x000fce0000000f00 */
.L_x_184:
[----:B------:R-:W-:Y:S05]  /*82c0*/  BSYNC.RECONVERGENT B2 ;  /* 0x0000000000027941 */ /* 0x000fea0003800200 */
.L_x_183:
[----:B------:R-:W2:Y:S01]  /*82d0*/  LDL R22, [R2+0x8] ;  /* 0x0000080002167983 */ /* 0x000ea20000100800 */
        /* <DEDUP_REMOVED lines=13> */
.L_x_186:
[----:B------:R-:W-:Y:S05]  /*83b0*/  BSYNC.RECONVERGENT B2 ;  /* 0x0000000000027941 */ /* 0x000fea0003800200 */
.L_x_185:
        /* <DEDUP_REMOVED lines=15> */
.L_x_188:
[----:B------:R-:W-:Y:S05]  /*84b0*/  BSYNC.RECONVERGENT B2 ;  /* 0x0000000000027941 */ /* 0x000fea0003800200 */
.L_x_187:
        /* <DEDUP_REMOVED lines=14> */
.L_x_190:
[----:B------:R-:W-:Y:S05]  /*85a0*/  BSYNC.RECONVERGENT B2 ;  /* 0x0000000000027941 */ /* 0x000fea0003800200 */
.L_x_189:
        /* <DEDUP_REMOVED lines=15> */
.L_x_192:
[----:B------:R-:W-:Y:S05]  /*86a0*/  BSYNC.RECONVERGENT B2 ;  /* 0x0000000000027941 */ /* 0x000fea0003800200 */
.L_x_191:
        /* <DEDUP_REMOVED lines=14> */
.L_x_194:
[----:B------:R-:W-:Y:S05]  /*8790*/  BSYNC.RECONVERGENT B2 ;  /* 0x0000000000027941 */ /* 0x000fea0003800200 */
.L_x_193:
        /* <DEDUP_REMOVED lines=15> */
.L_x_196:
[----:B------:R-:W-:Y:S05]  /*8890*/  BSYNC.RECONVERGENT B2 ;  /* 0x0000000000027941 */ /* 0x000fea0003800200 */
.L_x_195:
[----:B------:R2:W-:Y:S01]  /*88a0*/  STG.E desc[UR12][R10.64+0x1c], R3 ;  /* 0x00001c030a007986 */ /* 0x0005e2000c10190c */
[----:B------:R-:W-:-:S07]  /*88b0*/  IADD3 R4, PT, PT, R4, 0x8, RZ ;  /* 0x0000000804047810 */ /* 0x000fce0007ffe0ff */
.L_x_180:
[----:B------:R-:W-:-:S13]  /*88c0*/  ISETP.NE.AND P0, PT, R0, RZ, PT ;  /* 0x000000ff0000720c */ /* 0x000fda0003f05270 */
[----:B------:R-:W-:Y:S05]  /*88d0*/  @!P0 EXIT ;  /* 0x000000000000894d */ /* 0x000fea0003800000 */
[----:B------:R-:W4:Y:S01]  /*88e0*/  LDC R2, c[0x0][0x3b4] ;  /* 0x0000ed00ff027b82 */ /* 0x000f220000000800 */
[----:B------:R-:W-:Y:S02]  /*88f0*/  ISETP.GE.U32.AND P0, PT, R0, 0x4, PT ;  /* 0x000000040000780c */ /* 0x000fe40003f06070 */
[----:B----4-:R-:W-:-:S11]  /*8900*/  LOP3.LUT R2, R2, 0x3, RZ, 0xc0, !PT ;  /* 0x0000000302027812 */ /* 0x010fd600078ec0ff */
[----:B------:R-:W-:Y:S05]  /*8910*/  @!P0 BRA `(.L_x_197) ;  /* 0x0000000400048947 */ /* 0x000fea0003800000 */
[----:B------:R-:W-:-:S05]  /*8920*/  LEA R0, R4, UR14, 0x2 ;  /* 0x0000000e04007c11 */ /* 0x000fca000f8e10ff */
[----:B------:R-:W4:Y:S01]  /*8930*/  LDL R22, [R0] ;  /* 0x0000000000167983 */ /* 0x000f220000100800 */
[----:B------:R-:W2:Y:S01]  /*8940*/  MUFU.RCP R6, R7 ;  /* 0x0000000700067308 */ /* 0x000ea20000001000 */
[----:B------:R-:W-:Y:S01]  /*8950*/  BSSY.RECONVERGENT B2, `(.L_x_198) ;  /* 0x000000b000027945 */ /* 0x000fe20003800200 */
[----:B--2---:R-:W-:-:S04]  /*8960*/  FFMA R3, R6, -R7, 1 ;  /* 0x3f80000006037423 */ /* 0x004fc80000000807 */
[----:B------:R-:W-:Y:S02]  /*8970*/  FFMA R3, R6, R3, R6 ;  /* 0x0000000306037223 */ /* 0x000fe40000000006 */
[----:B----4-:R-:W2:Y:S02]  /*8980*/  FCHK P0, R22, R7 ;  /* 0x0000000716007302 */ /* 0x010ea40000000000 */
[----:B------:R-:W-:-:S04]  /*8990*/  FFMA R6, R3, R22, RZ ;  /* 0x0000001603067223 */ /* 0x000fc800000000ff */
[----:B------:R-:W-:-:S04]  /*89a0*/  FFMA R5, R6, -R7, R22 ;  /* 0x8000000706057223 */ /* 0x000fc80000000016 */
[----:B-1----:R-:W-:Y:S01]  /*89b0*/  FFMA R8, R3, R5, R6 ;  /* 0x0000000503087223 */ /* 0x002fe20000000006 */
[----:B--2---:R-:W-:Y:S06]  /*89c0*/  @!P0 BRA `(.L_x_199) ;  /* 0x00000000000c8947 */ /* 0x004fec0003800000 */
[----:B------:R-:W-:Y:S02]  /*89d0*/  MOV R19, R7 ;  /* 0x0000000700137202 */ /* 0x000fe40000000f00 */
[----:B------:R-:W-:-:S07]  /*89e0*/  MOV R20, 0x8a00 ;  /* 0x00008a0000147802 */ /* 0x000fce0000000f00 */
[----:B0--3--:R-:W-:Y:S05]  /*89f0*/  CALL.REL.NOINC `($__internal_1_$__cuda_sm3x_div_rn_noftz_f32_slowpath) ;  /* 0x0000000400b47944 */ /* 0x009fea0003c00000 */
.L_x_199:
[----:B------:R-:W-:Y:S05]  /*8a00*/  BSYNC.RECONVERGENT B2 ;  /* 0x0000000000027941 */ /* 0x000fea0003800200 */
.L_x_198:
[----:B------:R-:W2:Y:S01]  /*8a10*/  LDL R22, [R0+0x4] ;  /* 0x0000040000167983 */ /* 0x000ea20000100800 */
[----:B------:R-:W1:Y:S01]  /*8a20*/  MUFU.RCP R6, R7 ;  /* 0x0000000700067308 */ /* 0x000e620000001000 */
[----:B------:R-:W-:Y:S01]  /*8a30*/  IMAD.WIDE.U32 R24, R4, 0x4, R24 ;  /* 0x0000000404187825 */ /* 0x000fe200078e0018 */
        /* <DEDUP_REMOVED lines=8> */
[----:B-1--4-:R-:W-:Y:S06]  /*8ac0*/  @!P0 BRA `(.L_x_201) ;  /* 0x0000000000108947 */ /* 0x012fec0003800000 */
[----:B------:R-:W-:Y:S02]  /*8ad0*/  MOV R19, R7 ;  /* 0x0000000700137202 */ /* 0x000fe40000000f00 */
[----:B------:R-:W-:-:S07]  /*8ae0*/  MOV R20, 0x8b00 ;  /* 0x00008b0000147802 */ /* 0x000fce0000000f00 */
[----:B0--3--:R-:W-:Y:S05]  /*8af0*/  CALL.REL.NOINC `($__internal_1_$__cuda_sm3x_div_rn_noftz_f32_slowpath) ;  /* 0x0000000400747944 */ /* 0x009fea0003c00000 */
[----:B------:R-:W-:-:S07]  /*8b00*/  MOV R5, R8 ;  /* 0x0000000800057202 */ /* 0x000fce0000000f00 */
.L_x_201:
[----:B------:R-:W-:Y:S05]  /*8b10*/  BSYNC.RECONVERGENT B2 ;  /* 0x0000000000027941 */ /* 0x000fea0003800200 */
.L_x_200:
        /* <DEDUP_REMOVED lines=8> */
[----:B---3--:R-:W-:-:S04]  /*8ba0*/  FFMA R9, R6, -R7, R22 ;  /* 0x8000000706097223 */ /* 0x008fc80000000016 */
[----:B------:R-:W-:Y:S01]  /*8bb0*/  FFMA R8, R3, R9, R6 ;  /* 0x0000000903087223 */ /* 0x000fe20000000006 */
[----:B-1--4-:R-:W-:Y:S06]  /*8bc0*/  @!P0 BRA `(.L_x_203) ;  /* 0x00000000000c8947 */ /* 0x012fec0003800000 */
[----:B------:R-:W-:Y:S02]  /*8bd0*/  MOV R19, R7 ;  /* 0x0000000700137202 */ /* 0x000fe40000000f00 */
[----:B------:R-:W-:-:S07]  /*8be0*/  MOV R20, 0x8c00 ;  /* 0x00008c0000147802 */ /* 0x000fce0000000f00 */
[----:B0-----:R-:W-:Y:S05]  /*8bf0*/  CALL.REL.NOINC `($__internal_1_$__cuda_sm3x_div_rn_noftz_f32_slowpath) ;  /* 0x0000000400347944 */ /* 0x001fea0003c00000 */
.L_x_203:
[----:B------:R-:W-:Y:S05]  /*8c00*/  BSYNC.RECONVERGENT B2 ;  /* 0x0000000000027941 */ /* 0x000fea0003800200 */
.L_x_202:
        /* <DEDUP_REMOVED lines=15> */
.L_x_205:
[----:B------:R-:W-:Y:S05]  /*8d00*/  BSYNC.RECONVERGENT B2 ;  /* 0x0000000000027941 */ /* 0x000fea0003800200 */
.L_x_204:
[----:B------:R4:W-:Y:S01]  /*8d10*/  STG.E desc[UR12][R24.64+0xc], R3 ;  /* 0x00000c0318007986 */ /* 0x0009e2000c10190c */
[----:B------:R-:W-:-:S07]  /*8d20*/  IADD3 R4, PT, PT, R4, 0x4, RZ ;  /* 0x0000000404047810 */ /* 0x000fce0007ffe0ff */
.L_x_197:
[----:B------:R-:W-:-:S13]  /*8d30*/  ISETP.NE.AND P0, PT, R2, RZ, PT ;  /* 0x000000ff0200720c */ /* 0x000fda0003f05270 */
[----:B------:R-:W-:Y:S05]  /*8d40*/  @!P0 EXIT ;  /* 0x000000000000894d */ /* 0x000fea0003800000 */
[----:B------:R-:W5:Y:S01]  /*8d50*/  LDCU.64 UR4, c[0x0][0x3a0] ;  /* 0x00007400ff0477ac */ /* 0x000f620008000a00 */
[----:B-1----:R-:W-:Y:S01]  /*8d60*/  MOV R8, R12 ;  /* 0x0000000c00087202 */ /* 0x002fe20000000f00 */
[----:B--2-4-:R-:W-:Y:S01]  /*8d70*/  HFMA2 R3, -RZ, RZ, 0, 2.384185791015625e-07 ;  /* 0x00000004ff037431 */ /* 0x014fe200000001ff */
[----:B---3--:R-:W-:Y:S02]  /*8d80*/  MOV R9, R13 ;  /* 0x0000000d00097202 */ /* 0x008fe40000000f00 */
[----:B------:R-:W-:Y:S01]  /*8d90*/  IADD3 R2, PT, PT, -R2, RZ, RZ ;  /* 0x000000ff02027210 */ /* 0x000fe20007ffe1ff */
[----:B------:R-:W-:-:S04]  /*8da0*/  IMAD.WIDE.U32 R8, R4, 0x4, R8 ;  /* 0x0000000404087825 */ /* 0x000fc800078e0008 */
[----:B------:R-:W-:Y:S01]  /*8db0*/  IMAD R4, R4, R3, UR14 ;  /* 0x0000000e04047e24 */ /* 0x000fe2000f8e0203 */
[----:B-----5:R-:W-:-:S04]  /*8dc0*/  IADD3 R0, P0, PT, R8, UR4, RZ ;  /* 0x0000000408007c10 */ /* 0x020fc8000ff1e0ff */
[----:B------:R-:W-:-:S09]  /*8dd0*/  IADD3.X R3, PT, PT, R9, UR5, RZ, P0, !PT ;  /* 0x0000000509037c10 */ /* 0x000fd200087fe4ff */
.L_x_208:
[----:B------:R-:W2:Y:S01]  /*8de0*/  LDL R22, [R4] ;  /* 0x0000000004167983 */ /* 0x000ea20000100800 */
[----:B-1----:R-:W1:Y:S01]  /*8df0*/  MUFU.RCP R6, R7 ;  /* 0x0000000700067308 */ /* 0x002e620000001000 */
[----:B------:R-:W-:Y:S01]  /*8e00*/  BSSY.RECONVERGENT B2, `(.L_x_206) ;  /* 0x000000c000027945 */ /* 0x000fe20003800200 */
[----:B-1----:R-:W-:-:S04]  /*8e10*/  FFMA R5, R6, -R7, 1 ;  /* 0x3f80000006057423 */ /* 0x002fc80000000807 */
[----:B------:R-:W-:Y:S02]  /*8e20*/  FFMA R5, R6, R5, R6 ;  /* 0x0000000506057223 */ /* 0x000fe40000000006 */
[----:B--2---:R-:W1:Y:S02]  /*8e30*/  FCHK P0, R22, R7 ;  /* 0x0000000716007302 */ /* 0x004e640000000000 */
        /* <DEDUP_REMOVED lines=8> */
.L_x_207:
[----:B------:R-:W-:Y:S05]  /*8ec0*/  BSYNC.RECONVERGENT B2 ;  /* 0x0000000000027941 */ /* 0x000fea0003800200 */
.L_x_206:
[----:B------:R-:W-:Y:S02]  /*8ed0*/  IADD3 R2, PT, PT, R2, 0x1, RZ ;  /* 0x0000000102027810 */ /* 0x000fe40007ffe0ff */
[----:B------:R-:W-:Y:S02]  /*8ee0*/  MOV R8, R0 ;  /* 0x0000000000087202 */ /* 0x000fe40000000f00 */
[----:B------:R-:W-:Y:S02]  /*8ef0*/  ISETP.NE.AND P0, PT, R2, RZ, PT ;  /* 0x000000ff0200720c */ /* 0x000fe40003f05270 */
[----:B------:R-:W-:Y:S02]  /*8f00*/  MOV R9, R3 ;  /* 0x0000000300097202 */ /* 0x000fe40000000f00 */
[----:B------:R-:W-:-:S03]  /*8f10*/  IADD3 R0, P1, PT, R0, 0x4, RZ ;  /* 0x0000000400007810 */ /* 0x000fc60007f3e0ff */
[----:B------:R1:W-:Y:S01]  /*8f20*/  STG.E desc[UR12][R8.64], R5 ;  /* 0x0000000508007986 */ /* 0x0003e2000c10190c */
[----:B------:R-:W-:-:S05]  /*8f30*/  IADD3.X R3, PT, PT, RZ, R3, RZ, P1, !PT ;  /* 0x00000003ff037210 */ /* 0x000fca0000ffe4ff */
[----:B------:R-:W-:Y:S05]  /*8f40*/  @!P0 EXIT ;  /* 0x000000000000894d */ /* 0x000fea0003800000 */
[----:B------:R-:W-:Y:S01]  /*8f50*/  IADD3 R4, PT, PT, R4, 0x4, RZ ;  /* 0x0000000404047810 */ /* 0x000fe20007ffe0ff */
[----:B------:R-:W-:Y:S06]  /*8f60*/  BRA `(.L_x_208) ;  /* 0xfffffffc009c7947 */ /* 0x000fec000383ffff */
        .weak           $__internal_0_$__cuda_sm20_sqrt_rn_f32_slowpath
        .type           $__internal_0_$__cuda_sm20_sqrt_rn_f32_slowpath,@function
        .size           $__internal_0_$__cuda_sm20_sqrt_rn_f32_slowpath,($__internal_1_$__cuda_sm3x_div_rn_noftz_f32_slowpath - $__internal_0_$__cuda_sm20_sqrt_rn_f32_slowpath)
$__internal_0_$__cuda_sm20_sqrt_rn_f32_slowpath:
[----:B------:R-:W-:-:S13]  /*8f70*/  LOP3.LUT P0, RZ, R8, 0x7fffffff, RZ, 0xc0, !PT ;  /* 0x7fffffff08ff7812 */ /* 0x000fda000780c0ff */
[----:B------:R-:W-:Y:S01]  /*8f80*/  @!P0 MOV R15, R8 ;  /* 0x00000008000f8202 */ /* 0x000fe20000000f00 */
[----:B------:R-:W-:Y:S06]  /*8f90*/  @!P0 BRA `(.L_x_209) ;  /* 0x0000000000408947 */ /* 0x000fec0003800000 */
[----:B------:R-:W-:-:S13]  /*8fa0*/  FSETP.GEU.FTZ.AND P0, PT, R8, RZ, PT ;  /* 0x000000ff0800720b */ /* 0x000fda0003f1e000 */
[----:B------:R-:W-:Y:S01]  /*8fb0*/  @!P0 MOV R15, 0x7fffffff ;  /* 0x7fffffff000f8802 */ /* 0x000fe20000000f00 */
[----:B------:R-:W-:Y:S06]  /*8fc0*/  @!P0 BRA `(.L_x_209) ;  /* 0x0000000000348947 */ /* 0x000fec0003800000 */
[----:B------:R-:W-:-:S13]  /*8fd0*/  FSETP.GTU.FTZ.AND P0, PT, |R8|, +INF , PT ;  /* 0x7f8000000800780b */ /* 0x000fda0003f1c200 */
[----:B------:R-:W-:Y:S01]  /*8fe0*/  @P0 FADD.FTZ R15, R8, 1 ;  /* 0x3f800000080f0421 */ /* 0x000fe20000010000 */
[----:B------:R-:W-:Y:S06]  /*8ff0*/  @P0 BRA `(.L_x_209) ;  /* 0x0000000000280947 */ /* 0x000fec0003800000 */
[----:B------:R-:W-:-:S13]  /*9000*/  FSETP.NEU.FTZ.AND P0, PT, |R8|, +INF , PT ;  /* 0x7f8000000800780b */ /* 0x000fda0003f1d200 */
[----:B------:R-:W-:-:S04]  /*9010*/  @P0 FFMA R16, R8, 1.84467440737095516160e+19, RZ ;  /* 0x5f80000008100823 */ /* 0x000fc800000000ff */
[----:B------:R-:W0:Y:S02]  /*9020*/  @P0 MUFU.RSQ R17, R16 ;  /* 0x0000001000110308 */ /* 0x000e240000001400 */
[----:B0-----:R-:W-:Y:S01]  /*9030*/  @P0 FMUL.FTZ R13, R16, R17 ;  /* 0x00000011100d0220 */ /* 0x001fe20000410000 */
[----:B------:R-:W-:-:S03]  /*9040*/  @P0 FMUL.FTZ R14, R17, 0.5 ;  /* 0x3f000000110e0820 */ /* 0x000fc60000410000 */
[----:B------:R-:W-:-:S04]  /*9050*/  @P0 FADD.FTZ R15, -R13, -RZ ;  /* 0x800000ff0d0f0221 */ /* 0x000fc80000010100 */
[----:B------:R-:W-:Y:S01]  /*9060*/  @P0 FFMA R18, R13, R15, R16 ;  /* 0x0000000f0d120223 */ /* 0x000fe20000000010 */
[----:B------:R-:W-:-:S03]  /*9070*/  @!P0 MOV R15, R8 ;  /* 0x00000008000f8202 */ /* 0x000fc60000000f00 */
[----:B------:R-:W-:-:S04]  /*9080*/  @P0 FFMA R14, R18, R14, R13 ;  /* 0x0000000e120e0223 */ /* 0x000fc8000000000d */
[----:B------:R-:W-:-:S07]  /*9090*/  @P0 FMUL.FTZ R15, R14, 2.3283064365386962891e-10 ;  /* 0x2f8000000e0f0820 */ /* 0x000fce0000410000 */
.L_x_209:
[----:B------:R-:W-:Y:S01]  /*90a0*/  HFMA2 R13, -RZ, RZ, 0, 0 ;  /* 0x00000000ff0d7431 */ /* 0x000fe200000001ff */
[----:B------:R-:W-:-:S03]  /*90b0*/  MOV R19, R15 ;  /* 0x0000000f00137202 */ /* 0x000fc60000000f00 */
[----:B------:R-:W-:Y:S05]  /*90c0*/  RET.REL.NODEC R12 `(_Z34hstu_hierarchical_attention_kernelPKfS0_S0_S0_Pfiiiiii) ;  /* 0xffffff6c0ccc7950 */ /* 0x000fea0003c3ffff */
        .weak           $__internal_1_$__cuda_sm3x_div_rn_noftz_f32_slowpath
        .type           $__internal_1_$__cuda_sm3x_div_rn_noftz_f32_slowpath,@function
        .size           $__internal_1_$__cuda_sm3x_div_rn_noftz_f32_slowpath,(.L_x_223 - $__internal_1_$__cuda_sm3x_div_rn_noftz_f32_slowpath)
$__internal_1_$__cuda_sm3x_div_rn_noftz_f32_slowpath:
[----:B------:R-:W-:Y:S01]  /*90d0*/  SHF.R.U32.HI R16, RZ, 0x17, R19 ;  /* 0x00000017ff107819 */ /* 0x000fe20000011613 */
[----:B------:R-:W-:Y:S01]  /*90e0*/  BSSY.RECONVERGENT B0, `(.L_x_210) ;  /* 0x0000063000007945 */ /* 0x000fe20003800200 */
[----:B------:R-:W-:Y:S02]  /*90f0*/  SHF.R.U32.HI R18, RZ, 0x17, R22 ;  /* 0x00000017ff127819 */ /* 0x000fe40000011616 */
[----:B------:R-:W-:Y:S02]  /*9100*/  LOP3.LUT R16, R16, 0xff, RZ, 0xc0, !PT ;  /* 0x000000ff10107812 */ /* 0x000fe400078ec0ff */
[----:B------:R-:W-:Y:S02]  /*9110*/  LOP3.LUT R18, R18, 0xff, RZ, 0xc0, !PT ;  /* 0x000000ff12127812 */ /* 0x000fe400078ec0ff */
[----:B------:R-:W-:Y:S02]  /*9120*/  IADD3 R8, PT, PT, R16, -0x1, RZ ;  /* 0xffffffff10087810 */ /* 0x000fe40007ffe0ff */
[----:B------:R-:W-:-:S02]  /*9130*/  IADD3 R17, PT, PT, R18, -0x1, RZ ;  /* 0xffffffff12117810 */ /* 0x000fc40007ffe0ff */
[----:B------:R-:W-:-:S04]  /*9140*/  ISETP.GT.U32.AND P0, PT, R8, 0xfd, PT ;  /* 0x000000fd0800780c */ /* 0x000fc80003f04070 */
[----:B------:R-:W-:-:S13]  /*9150*/  ISETP.GT.U32.OR P0, PT, R17, 0xfd, P0 ;  /* 0x000000fd1100780c */ /* 0x000fda0000704470 */
[----:B------:R-:W-:Y:S01]  /*9160*/  @!P0 MOV R21, RZ ;  /* 0x000000ff00158202 */ /* 0x000fe20000000f00 */
[----:B------:R-:W-:Y:S06]  /*9170*/  @!P0 BRA `(.L_x_211) ;  /* 0x00000000005c8947 */ /* 0x000fec0003800000 */
[----:B------:R-:W-:Y:S02]  /*9180*/  FSETP.GTU.FTZ.AND P0, PT, |R22|, +INF , PT ;  /* 0x7f8000001600780b */ /* 0x000fe40003f1c200 */
[----:B------:R-:W-:-:S04]  /*9190*/  FSETP.GTU.FTZ.AND P1, PT, |R19|, +INF , PT ;  /* 0x7f8000001300780b */ /* 0x000fc80003f3c200 */
[----:B------:R-:W-:-:S13]  /*91a0*/  PLOP3.LUT P0, PT, P0, P1, PT, 0xf8, 0x8f ;  /* 0x00000000008f781c */ /* 0x000fda0000703f70 */
[----:B------:R-:W-:Y:S05]  /*91b0*/  @P0 BRA `(.L_x_212) ;  /* 0x0000000400500947 */ /* 0x000fea0003800000 */
[----:B------:R-:W-:-:S13]  /*91c0*/  LOP3.LUT P0, RZ, R19, 0x7fffffff, R22, 0xc8, !PT ;  /* 0x7fffffff13ff7812 */ /* 0x000fda000780c816 */
[----:B------:R-:W-:Y:S05]  /*91d0*/  @!P0 BRA `(.L_x_213) ;  /* 0x0000000400408947 */ /* 0x000fea0003800000 */
[C---:B------:R-:W-:Y:S02]  /*91e0*/  FSETP.NEU.FTZ.AND P2, PT, |R22|.reuse, +INF , PT ;  /* 0x7f8000001600780b */ /* 0x040fe40003f5d200 */
[----:B------:R-:W-:Y:S02]  /*91f0*/  FSETP.NEU.FTZ.AND P0, PT, |R19|, +INF , PT ;  /* 0x7f8000001300780b */ /* 0x000fe40003f1d200 */
[----:B------:R-:W-:-:S11]  /*9200*/  FSETP.NEU.FTZ.AND P1, PT, |R22|, +INF , PT ;  /* 0x7f8000001600780b */ /* 0x000fd60003f3d200 */
[----:B------:R-:W-:Y:S05]  /*9210*/  @!P0 BRA !P2, `(.L_x_213) ;  /* 0x0000000400308947 */ /* 0x000fea0005000000 */
[----:B------:R-:W-:-:S04]  /*9220*/  LOP3.LUT P2, RZ, R22, 0x7fffffff, RZ, 0xc0, !PT ;  /* 0x7fffffff16ff7812 */ /* 0x000fc8000784c0ff */
[----:B------:R-:W-:-:S13]  /*9230*/  PLOP3.LUT P2, PT, P0, P2, PT, 0x2f, 0xf2 ;  /* 0x0000000000f2781c */ /* 0x000fda0000744577 */
[----:B------:R-:W-:Y:S05]  /*9240*/  @P2 BRA `(.L_x_214) ;  /* 0x00000004001c2947 */ /* 0x000fea0003800000 */
[----:B------:R-:W-:-:S04]  /*9250*/  LOP3.LUT P0, RZ, R19, 0x7fffffff, RZ, 0xc0, !PT ;  /* 0x7fffffff13ff7812 */ /* 0x000fc8000780c0ff */
[----:B------:R-:W-:-:S13]  /*9260*/  PLOP3.LUT P0, PT, P1, P0, PT, 0x2f, 0xf2 ;  /* 0x0000000000f2781c */ /* 0x000fda0000f00577 */
[----:B------:R-:W-:Y:S05]  /*9270*/  @P0 BRA `(.L_x_215) ;  /* 0x0000000400040947 */ /* 0x000fea0003800000 */
[----:B------:R-:W-:Y:S02]  /*9280*/  ISETP.GE.AND P0, PT, R17, RZ, PT ;  /* 0x000000ff1100720c */ /* 0x000fe40003f06270 */
[----:B------:R-:W-:-:S11]  /*9290*/  ISETP.GE.AND P1, PT, R8, RZ, PT ;  /* 0x000000ff0800720c */ /* 0x000fd60003f26270 */
[----:B------:R-:W-:Y:S01]  /*92a0*/  @P0 MOV R21, RZ ;  /* 0x000000ff00150202 */ /* 0x000fe20000000f00 */
[----:B------:R-:W-:Y:S01]  /*92b0*/  @!P0 FFMA R22, R22, 1.84467440737095516160e+19, RZ ;  /* 0x5f80000016168823 */ /* 0x000fe200000000ff */
[----:B------:R-:W-:Y:S01]  /*92c0*/  @!P0 MOV R21, 0xffffffc0 ;  /* 0xffffffc000158802 */ /* 0x000fe20000000f00 */
[----:B------:R-:W-:-:S03]  /*92d0*/  @!P1 FFMA R19, R19, 1.84467440737095516160e+19, RZ ;  /* 0x5f80000013139823 */ /* 0x000fc600000000ff */
[----:B------:R-:W-:-:S07]  /*92e0*/  @!P1 IADD3 R21, PT, PT, R21, 0x40, RZ ;  /* 0x0000004015159810 */ /* 0x000fce0007ffe0ff */
.L_x_211:
[----:B------:R-:W-:Y:S01]  /*92f0*/  LEA R8, R16, 0xc0800000, 0x17 ;  /* 0xc080000010087811 */ /* 0x000fe200078eb8ff */
[----:B------:R-:W-:Y:S03]  /*9300*/  BSSY.RECONVERGENT B1, `(.L_x_216) ;  /* 0x0000036000017945 */ /* 0x000fe60003800200 */
[----:B------:R-:W-:Y:S02]  /*9310*/  IADD3 R17, PT, PT, -R8, R19, RZ ;  /* 0x0000001308117210 */ /* 0x000fe40007ffe1ff */
[----:B------:R-:W-:Y:S02]  /*9320*/  IADD3 R19, PT, PT, R18, -0x7f, RZ ;  /* 0xffffff8112137810 */ /* 0x000fe40007ffe0ff */
[----:B------:R0:W1:Y:S03]  /*9330*/  MUFU.RCP R8, R17 ;  /* 0x0000001100087308 */ /* 0x0000660000001000 */
[C---:B------:R-:W-:Y:S01]  /*9340*/  IMAD R18, R19.reuse, -0x800000, R22 ;  /* 0xff80000013127824 */ /* 0x040fe200078e0216 */
[----:B------:R-:W-:-:S04]  /*9350*/  IADD3 R22, PT, PT, R19, 0x7f, -R16 ;  /* 0x0000007f13167810 */ /* 0x000fc80007ffe810 */
[----:B------:R-:W-:Y:S01]  /*9360*/  IADD3 R21, PT, PT, R22, R21, RZ ;  /* 0x0000001516157210 */ /* 0x000fe20007ffe0ff */
[----:B0-----:R-:W-:-:S04]  /*9370*/  FADD.FTZ R17, -R17, -RZ ;  /* 0x800000ff11117221 */ /* 0x001fc80000010100 */
[----:B-1----:R-:W-:-:S04]  /*9380*/  FFMA R29, R8, R17, 1 ;  /* 0x3f800000081d7423 */ /* 0x002fc80000000011 */
[----:B------:R-:W-:-:S04]  /*9390*/  FFMA R8, R8, R29, R8 ;  /* 0x0000001d08087223 */ /* 0x000fc80000000008 */
[----:B------:R-:W-:-:S04]  /*93a0*/  FFMA R29, R18, R8, RZ ;  /* 0x00000008121d7223 */ /* 0x000fc800000000ff */
[----:B------:R-:W-:-:S04]  /*93b0*/  FFMA R19, R17, R29, R18 ;  /* 0x0000001d11137223 */ /* 0x000fc80000000012 */
[----:B------:R-:W-:-:S04]  /*93c0*/  FFMA R16, R8, R19, R29 ;  /* 0x0000001308107223 */ /* 0x000fc8000000001d */
[----:B------:R-:W-:-:S04]  /*93d0*/  FFMA R17, R17, R16, R18 ;  /* 0x0000001011117223 */ /* 0x000fc80000000012 */
[----:B------:R-:W-:-:S05]  /*93e0*/  FFMA R18, R8, R17, R16 ;  /* 0x0000001108127223 */ /* 0x000fca0000000010 */
[----:B------:R-:W-:-:S04]  /*93f0*/  SHF.R.U32.HI R22, RZ, 0x17, R18 ;  /* 0x00000017ff167819 */ /* 0x000fc80000011612 */
[----:B------:R-:W-:-:S04]  /*9400*/  LOP3.LUT R22, R22, 0xff, RZ, 0xc0, !PT ;  /* 0x000000ff16167812 */ /* 0x000fc800078ec0ff */
[----:B------:R-:W-:-:S04]  /*9410*/  IADD3 R19, PT, PT, R22, R21, RZ ;  /* 0x0000001516137210 */ /* 0x000fc80007ffe0ff */
[----:B------:R-:W-:-:S04]  /*9420*/  IADD3 R22, PT, PT, R19, -0x1, RZ ;  /* 0xffffffff13167810 */ /* 0x000fc80007ffe0ff */
[----:B------:R-:W-:-:S13]  /*9430*/  ISETP.GE.U32.AND P0, PT, R22, 0xfe, PT ;  /* 0x000000fe1600780c */ /* 0x000fda0003f06070 */
[----:B------:R-:W-:Y:S05]  /*9440*/  @!P0 BRA `(.L_x_217) ;  /* 0x0000000000808947 */ /* 0x000fea0003800000 */
[----:B------:R-:W-:-:S13]  /*9450*/  ISETP.GT.AND P0, PT, R19, 0xfe, PT ;  /* 0x000000fe1300780c */ /* 0x000fda0003f04270 */
[----:B------:R-:W-:Y:S05]  /*9460*/  @P0 BRA `(.L_x_218) ;  /* 0x00000000006c0947 */ /* 0x000fea0003800000 */
[----:B------:R-:W-:-:S13]  /*9470*/  ISETP.GE.AND P0, PT, R19, 0x1, PT ;  /* 0x000000011300780c */ /* 0x000fda0003f06270 */
[----:B------:R-:W-:Y:S05]  /*9480*/  @P0 BRA `(.L_x_219) ;  /* 0x0000000000740947 */ /* 0x000fea0003800000 */
[----:B------:R-:W-:Y:S02]  /*9490*/  ISETP.GE.AND P0, PT, R19, -0x18, PT ;  /* 0xffffffe81300780c */ /* 0x000fe40003f06270 */
[----:B------:R-:W-:-:S11]  /*94a0*/  LOP3.LUT R18, R18, 0x80000000, RZ, 0xc0, !PT ;  /* 0x8000000012127812 */ /* 0x000fd600078ec0ff */
[----:B------:R-:W-:Y:S05]  /*94b0*/  @!P0 BRA `(.L_x_219) ;  /* 0x0000000000688947 */ /* 0x000fea0003800000 */
[CCC-:B------:R-:W-:Y:S01]  /*94c0*/  FFMA.RZ R21, R8.reuse, R17.reuse, R16.reuse ;  /* 0x0000001108157223 */ /* 0x1c0fe2000000c010 */
[CCC-:B------:R-:W-:Y:S01]  /*94d0*/  FFMA.RP R22, R8.reuse, R17.reuse, R16.reuse ;  /* 0x0000001108167223 */ /* 0x1c0fe20000008010 */
[----:B------:R-:W-:Y:S01]  /*94e0*/  FFMA.RM R17, R8, R17, R16 ;  /* 0x0000001108117223 */ /* 0x000fe20000004010 */
[----:B------:R-:W-:Y:S02]  /*94f0*/  IADD3 R8, PT, PT, R19, 0x20, RZ ;  /* 0x0000002013087810 */ /* 0x000fe40007ffe0ff */
[----:B------:R-:W-:Y:S02]  /*9500*/  LOP3.LUT R21, R21, 0x7fffff, RZ, 0xc0, !PT ;  /* 0x007fffff15157812 */ /* 0x000fe400078ec0ff */
[----:B------:R-:W-:Y:S02]  /*9510*/  ISETP.NE.AND P0, PT, R19, RZ, PT ;  /* 0x000000ff1300720c */ /* 0x000fe40003f05270 */
[----:B------:R-:W-:Y:S02]  /*9520*/  LOP3.LUT R21, R21, 0x800000, RZ, 0xfc, !PT ;  /* 0x0080000015157812 */ /* 0x000fe400078efcff */
[----:B------:R-:W-:-:S02]  /*9530*/  ISETP.NE.AND P1, PT, R19, RZ, PT ;  /* 0x000000ff1300720c */ /* 0x000fc40003f25270 */
[----:B------:R-:W-:Y:S02]  /*9540*/  IADD3 R19, PT, PT, -R19, RZ, RZ ;  /* 0x000000ff13137210 */ /* 0x000fe40007ffe1ff */
[----:B------:R-:W-:Y:S02]  /*9550*/  SHF.L.U32 R8, R21, R8, RZ ;  /* 0x0000000815087219 */ /* 0x000fe400000006ff */
[----:B------:R-:W-:Y:S02]  /*9560*/  FSETP.NEU.FTZ.AND P2, PT, R22, R17, PT ;  /* 0x000000111600720b */ /* 0x000fe40003f5d000 */
[----:B------:R-:W-:Y:S02]  /*9570*/  SEL R16, R19, RZ, P0 ;  /* 0x000000ff13107207 */ /* 0x000fe40000000000 */
[----:B------:R-:W-:Y:S02]  /*9580*/  ISETP.NE.AND P1, PT, R8, RZ, P1 ;  /* 0x000000ff0800720c */ /* 0x000fe40000f25270 */
[----:B------:R-:W-:-:S02]  /*9590*/  SHF.R.U32.HI R21, RZ, R16, R21 ;  /* 0x00000010ff157219 */ /* 0x000fc40000011615 */
[----:B------:R-:W-:Y:S02]  /*95a0*/  PLOP3.LUT P1, PT, P2, P1, PT, 0xf8, 0x8f ;  /* 0x00000000008f781c */ /* 0x000fe40001723f70 */
[----:B------:R-:W-:Y:S02]  /*95b0*/  SHF.R.U32.HI R16, RZ, 0x1, R21 ;  /* 0x00000001ff107819 */ /* 0x000fe40000011615 */
[----:B------:R-:W-:-:S04]  /*95c0*/  SEL R17, RZ, 0x1, !P1 ;  /* 0x00000001ff117807 */ /* 0x000fc80004800000 */
[----:B------:R-:W-:-:S04]  /*95d0*/  LOP3.LUT R8, R17, 0x1, R16, 0xf8, !PT ;  /* 0x0000000111087812 */ /* 0x000fc800078ef810 */
[----:B------:R-:W-:-:S04]  /*95e0*/  LOP3.LUT R21, R8, R21, RZ, 0xc0, !PT ;  /* 0x0000001508157212 */ /* 0x000fc800078ec0ff */
[----:B------:R-:W-:-:S04]  /*95f0*/  IADD3 R21, PT, PT, R16, R21, RZ ;  /* 0x0000001510157210 */ /* 0x000fc80007ffe0ff */
[----:B------:R-:W-:Y:S01]  /*9600*/  LOP3.LUT R18, R21, R18, RZ, 0xfc, !PT ;  /* 0x0000001215127212 */ /* 0x000fe200078efcff */
[----:B------:R-:W-:Y:S06]  /*9610*/  BRA `(.L_x_219) ;  /* 0x0000000000107947 */ /* 0x000fec0003800000 */
.L_x_218:
[----:B------:R-:W-:-:S04]  /*9620*/  LOP3.LUT R18, R18, 0x80000000, RZ, 0xc0, !PT ;  /* 0x8000000012127812 */ /* 0x000fc800078ec0ff */
[----:B------:R-:W-:Y:S01]  /*9630*/  LOP3.LUT R18, R18, 0x7f800000, RZ, 0xfc, !PT ;  /* 0x7f80000012127812 */ /* 0x000fe200078efcff */
[----:B------:R-:W-:Y:S06]  /*9640*/  BRA `(.L_x_219) ;  /* 0x0000000000047947 */ /* 0x000fec0003800000 */
.L_x_217:
[----:B------:R-:W-:-:S07]  /*9650*/  LEA R18, R21, R18, 0x17 ;  /* 0x0000001215127211 */ /* 0x000fce00078eb8ff */
.L_x_219:
[----:B------:R-:W-:Y:S05]  /*9660*/  BSYNC.RECONVERGENT B1 ;  /* 0x0000000000017941 */ /* 0x000fea0003800200 */
.L_x_216:
[----:B------:R-:W-:Y:S01]  /*9670*/  MOV R8, R18 ;  /* 0x0000001200087202 */ /* 0x000fe20000000f00 */
[----:B------:R-:W-:Y:S06]  /*9680*/  BRA `(.L_x_220) ;  /* 0x0000000000207947 */ /* 0x000fec0003800000 */
.L_x_215:
[----:B------:R-:W-:-:S04]  /*9690*/  LOP3.LUT R19, R19, 0x80000000, R22, 0x48, !PT ;  /* 0x8000000013137812 */ /* 0x000fc800078e4816 */
[----:B------:R-:W-:Y:S01]  /*96a0*/  LOP3.LUT R8, R19, 0x7f800000, RZ, 0xfc, !PT ;  /* 0x7f80000013087812 */ /* 0x000fe200078efcff */
[----:B------:R-:W-:Y:S06]  /*96b0*/  BRA `(.L_x_220) ;  /* 0x0000000000147947 */ /* 0x000fec0003800000 */
.L_x_214:
[----:B------:R-:W-:Y:S01]  /*96c0*/  LOP3.LUT R8, R19, 0x80000000, R22, 0x48, !PT ;  /* 0x8000000013087812 */ /* 0x000fe200078e4816 */
[----:B------:R-:W-:Y:S06]  /*96d0*/  BRA `(.L_x_220) ;  /* 0x00000000000c7947 */ /* 0x000fec0003800000 */
.L_x_213:
[----:B------:R-:W0:Y:S01]  /*96e0*/  MUFU.RSQ R8, -QNAN ;  /* 0xffc0000000087908 */ /* 0x000e220000001400 */
[----:B------:R-:W-:Y:S05]  /*96f0*/  BRA `(.L_x_220) ;  /* 0x0000000000047947 */ /* 0x000fea0003800000 */
.L_x_212:
[----:B------:R-:W-:-:S07]  /*9700*/  FADD.FTZ R8, R22, R19 ;  /* 0x0000001316087221 */ /* 0x000fce0000010000 */
.L_x_220:
[----:B------:R-:W-:Y:S05]  /*9710*/  BSYNC.RECONVERGENT B0 ;  /* 0x0000000000007941 */ /* 0x000fea0003800200 */
.L_x_210:
[----:B------:R-:W-:-:S04]  /*9720*/  HFMA2 R21, -RZ, RZ, 0, 0 ;  /* 0x00000000ff157431 */ /* 0x000fc800000001ff */
[----:B0-----:R-:W-:Y:S05]  /*9730*/  RET.REL.NODEC R20 `(_Z34hstu_hierarchical_attention_kernelPKfS0_S0_S0_Pfiiiiii) ;  /* 0xffffff6814307950 */ /* 0x001fea0003c3ffff */
.L_x_221:
[----:B------:R-:W-:-:S00]  /*9740*/  BRA `(.L_x_221) ;  /* 0xfffffffc00fc7947 */ /* 0x000fc0000383ffff */
[----:B------:R-:W-:-:S00]  /*9750*/  NOP ;  /* 0x0000000000007918 */ /* 0x000fc00000000000 */
        /* <DEDUP_REMOVED lines=10> */
.L_x_223:


//--------------------- .nv.shared.reserved.0     --------------------------
	.section	.nv.shared.reserved.0,"aw",@nobits
	.weak		__nv_reservedSMEM_offset_0_alias
	.size		__nv_reservedSMEM_offset_0_alias, 0, 64
	.other		__nv_reservedSMEM_offset_0_alias,@"STO_CUDA_RESERVED_SHARED STV_DEFAULT"
__nv_reservedSMEM_offset_0_alias:
	.zero		0
	.zero		64


//--------------------- .nv.constant0._Z34hstu_hierarchical_attention_kernelPKfS0_S0_S0_Pfiiiiii --------------------------
	.section	.nv.constant0._Z34hstu_hierarchical_attention_kernelPKfS0_S0_S0_Pfiiiiii,"a",@progbits
	.sectionflags	@""
	.align	4
.nv.constant0._Z34hstu_hierarchical_attention_kernelPKfS0_S0_S0_Pfiiiiii:
	.zero		960


//--------------------- SYMBOLS --------------------------

	.type		.nv.reservedSmem.offset0,@object
	.size		.nv.reservedSmem.offset0,0x4
